	.target	sm_100a

	.elftype	@"ET_EXEC"


//--------------------- .note.nv.tkinfo           --------------------------
	.section	.note.nv.tkinfo,"",@"SHT_NOTE"
	.sectionflags	@"SHF_NOTE_NV_TKINFO"
	.tkinfo
        /*0018*/ 	.word	0x00000002
        /*0030*/ 	.string	""
        /*0030*/ 	.string	"ptxas"
        /*0030*/ 	.string	"Cuda compilation tools, release 13.0, V13.0.88"
        /*0030*/ 	.string	"Build cuda_13.0.r13.0/compiler.36424714_0"
        /*0030*/ 	.string	"-arch sm_100a -m 64 "



//--------------------- .note.nv.cuinfo           --------------------------
	.section	.note.nv.cuinfo,"",@"SHT_NOTE"
	.sectionflags	@"SHF_NOTE_NV_CUINFO"
        /*0018*/ 	.short	0x0002
        /*001a*/ 	.short	0x0064
        /*001c*/ 	.short	0x0082
	.zero		2


//--------------------- .nv.info                  --------------------------
	.section	.nv.info,"",@"SHT_CUDA_INFO"
	.align	4


	//----- nvinfo : EIATTR_REGCOUNT
	.align		4
        /*0000*/ 	.byte	0x04, 0x2f
        /*0002*/ 	.short	(.L_19 - .L_18)
	.align		4
.L_18:
        /*0004*/ 	.word	index@(_ZN7cutlass13device_kernelINS_4gemm6kernel13GemmUniversalIN4cute5tupleIJiiiiEEENS1_10collective13CollectiveMmaINS1_35MainloopSm100TmaUmmaWarpSpecializedILi20ELi2ELi4ENS5_IJNS4_1CILi2EEESB_NSA_ILi1EEEEEEEENS5_IJNSA_ILi256EEENSA_ILi64EEESG_EEEaNS5_IJlSC_lEEEaSI_NS4_8TiledMMAINS4_8MMA_AtomIJNS4_21SM100_MMA_S8_2x1SM_SSIaaiLi256ELi64ELNS4_4UMMA5MajorE0ELSN_0ELNSM_8SaturateE0EEEEEENS4_6LayoutINS5_IJSC_SC_SC_EEENS5_IJNSA_ILi0EEEST_ST_EEEEENS5_IJNS4_10UnderscoreESW_SW_EEEEENS4_28SM100_TMA_2SM_LOAD_MULTICASTENS4_14ComposedLayoutINS4_7SwizzleILi2ELi4ELi3EEENS4_18smem_ptr_flag_bitsILi8EEENSR_INS5_IJNSA_ILi8EEESG_EEENS5_IJSG_SC_EEEEEEEvNS4_8identityENS4_18SM100_TMA_2SM_LOADES19_vS1A_EENS_8epilogue10collective18CollectiveEpilogueINS1D_23Sm100TmaWarpSpecializedILi1ELi1ELi64ELb0ELb0EEEJNS5_IJNSA_ILi128EEESG_SG_EEENS5_IJNSR_IS1I_SC_EENSR_ISG_SC_EEEEEaSI_aSI_NS1D_6fusion15FusionCallbacksIS1H_NS1N_17LinearCombinationIaiaiLNS_15FloatRoundStyleE2EEES1J_S1M_JEEENS4_5SM1004TMEM4LOAD26SM100_TMEM_LOAD_32dp32b64xENS4_13SM90_TMA_LOADES19_NS4_39AutoVectorizingCopyWithAssumedAlignmentILi128EEENS4_14SM90_TMA_STOREES19_S1Z_S1Z_EEEvvEEEEvNT_6ParamsE)
        /*0008*/ 	.word	0x0000009d


	//----- nvinfo : EIATTR_FRAME_SIZE
	.align		4
.L_19:
        /*000c*/ 	.byte	0x04, 0x11
        /*000e*/ 	.short	(.L_21 - .L_20)
	.align		4
.L_20:
        /*0010*/ 	.word	index@($__internal_2_$__cuda_sm10x_tcgen05_guardrail_trap_unallocated_columns_being_dealloced)
        /*0014*/ 	.word	0x00000000


	//----- nvinfo : EIATTR_FRAME_SIZE
	.align		4
.L_21:
        /*0018*/ 	.byte	0x04, 0x11
        /*001a*/ 	.short	(.L_23 - .L_22)
	.align		4
.L_22:
        /*001c*/ 	.word	index@($__internal_1_$__cuda_sm10x_tcgen05_guardrail_trap_phase_invalid_during_alloc)
        /*0020*/ 	.word	0x00000000


	//----- nvinfo : EIATTR_FRAME_SIZE
	.align		4
.L_23:
        /*0024*/ 	.byte	0x04, 0x11
        /*0026*/ 	.short	(.L_25 - .L_24)
	.align		4
.L_24:
        /*0028*/ 	.word	index@($__internal_0_$__cuda_sm10x_tcgen05_guardrail_trap_col_being_dealloced_not_returned_by_alloc)
        /*002c*/ 	.word	0x00000000


	//----- nvinfo : EIATTR_FRAME_SIZE
	.align		4
.L_25:
        /*0030*/ 	.byte	0x04, 0x11
        /*0032*/ 	.short	(.L_27 - .L_26)
	.align		4
.L_26:
        /*0034*/ 	.word	index@(_ZN7cutlass13device_kernelINS_4gemm6kernel13GemmUniversalIN4cute5tupleIJiiiiEEENS1_10collective13CollectiveMmaINS1_35MainloopSm100TmaUmmaWarpSpecializedILi20ELi2ELi4ENS5_IJNS4_1CILi2EEESB_NSA_ILi1EEEEEEEENS5_IJNSA_ILi256EEENSA_ILi64EEESG_EEEaNS5_IJlSC_lEEEaSI_NS4_8TiledMMAINS4_8MMA_AtomIJNS4_21SM100_MMA_S8_2x1SM_SSIaaiLi256ELi64ELNS4_4UMMA5MajorE0ELSN_0ELNSM_8SaturateE0EEEEEENS4_6LayoutINS5_IJSC_SC_SC_EEENS5_IJNSA_ILi0EEEST_ST_EEEEENS5_IJNS4_10UnderscoreESW_SW_EEEEENS4_28SM100_TMA_2SM_LOAD_MULTICASTENS4_14ComposedLayoutINS4_7SwizzleILi2ELi4ELi3EEENS4_18smem_ptr_flag_bitsILi8EEENSR_INS5_IJNSA_ILi8EEESG_EEENS5_IJSG_SC_EEEEEEEvNS4_8identityENS4_18SM100_TMA_2SM_LOADES19_vS1A_EENS_8epilogue10collective18CollectiveEpilogueINS1D_23Sm100TmaWarpSpecializedILi1ELi1ELi64ELb0ELb0EEEJNS5_IJNSA_ILi128EEESG_SG_EEENS5_IJNSR_IS1I_SC_EENSR_ISG_SC_EEEEEaSI_aSI_NS1D_6fusion15FusionCallbacksIS1H_NS1N_17LinearCombinationIaiaiLNS_15FloatRoundStyleE2EEES1J_S1M_JEEENS4_5SM1004TMEM4LOAD26SM100_TMEM_LOAD_32dp32b64xENS4_13SM90_TMA_LOADES19_NS4_39AutoVectorizingCopyWithAssumedAlignmentILi128EEENS4_14SM90_TMA_STOREES19_S1Z_S1Z_EEEvvEEEEvNT_6ParamsE)
        /*0038*/ 	.word	0x00000000


	//----- nvinfo : EIATTR_MIN_STACK_SIZE
	.align		4
.L_27:
        /*003c*/ 	.byte	0x04, 0x12
        /*003e*/ 	.short	(.L_29 - .L_28)
	.align		4
.L_28:
        /*0040*/ 	.word	index@(_ZN7cutlass13device_kernelINS_4gemm6kernel13GemmUniversalIN4cute5tupleIJiiiiEEENS1_10collective13CollectiveMmaINS1_35MainloopSm100TmaUmmaWarpSpecializedILi20ELi2ELi4ENS5_IJNS4_1CILi2EEESB_NSA_ILi1EEEEEEEENS5_IJNSA_ILi256EEENSA_ILi64EEESG_EEEaNS5_IJlSC_lEEEaSI_NS4_8TiledMMAINS4_8MMA_AtomIJNS4_21SM100_MMA_S8_2x1SM_SSIaaiLi256ELi64ELNS4_4UMMA5MajorE0ELSN_0ELNSM_8SaturateE0EEEEEENS4_6LayoutINS5_IJSC_SC_SC_EEENS5_IJNSA_ILi0EEEST_ST_EEEEENS5_IJNS4_10UnderscoreESW_SW_EEEEENS4_28SM100_TMA_2SM_LOAD_MULTICASTENS4_14ComposedLayoutINS4_7SwizzleILi2ELi4ELi3EEENS4_18smem_ptr_flag_bitsILi8EEENSR_INS5_IJNSA_ILi8EEESG_EEENS5_IJSG_SC_EEEEEEEvNS4_8identityENS4_18SM100_TMA_2SM_LOADES19_vS1A_EENS_8epilogue10collective18CollectiveEpilogueINS1D_23Sm100TmaWarpSpecializedILi1ELi1ELi64ELb0ELb0EEEJNS5_IJNSA_ILi128EEESG_SG_EEENS5_IJNSR_IS1I_SC_EENSR_ISG_SC_EEEEEaSI_aSI_NS1D_6fusion15FusionCallbacksIS1H_NS1N_17LinearCombinationIaiaiLNS_15FloatRoundStyleE2EEES1J_S1M_JEEENS4_5SM1004TMEM4LOAD26SM100_TMEM_LOAD_32dp32b64xENS4_13SM90_TMA_LOADES19_NS4_39AutoVectorizingCopyWithAssumedAlignmentILi128EEENS4_14SM90_TMA_STOREES19_S1Z_S1Z_EEEvvEEEEvNT_6ParamsE)
        /*0044*/ 	.word	0x00000000
.L_29:


//--------------------- .nv.compat                --------------------------
	.section	.nv.compat,"",@"SHT_CUDA_COMPAT_INFO"
	.align	4
        /*0000*/ 	.byte	0x02, 0x09, 0x01, 0x00, 0x02, 0x02, 0x03, 0x00, 0x02, 0x05, 0x06, 0x00, 0x03, 0x07, 0x01, 0x01
        /*0010*/ 	.byte	0x02, 0x03, 0x01, 0x00, 0x02, 0x06, 0x01, 0x00, 0x04, 0x0b, 0x08, 0x00, 0x01, 0x00, 0x00, 0x00
        /*0020*/ 	.byte	0x00, 0x00, 0x00, 0x00


//--------------------- .nv.info._ZN7cutlass13device_kernelINS_4gemm6kernel13GemmUniversalIN4cute5tupleIJiiiiEEENS1_10collective13CollectiveMmaINS1_35MainloopSm100TmaUmmaWarpSpecializedILi20ELi2ELi4ENS5_IJNS4_1CILi2EEESB_NSA_ILi1EEEEEEEENS5_IJNSA_ILi256EEENSA_ILi64EEESG_EEEaNS5_IJlSC_lEEEaSI_NS4_8TiledMMAINS4_8MMA_AtomIJNS4_21SM100_MMA_S8_2x1SM_SSIaaiLi256ELi64ELNS4_4UMMA5MajorE0ELSN_0ELNSM_8SaturateE0EEEEEENS4_6LayoutINS5_IJSC_SC_SC_EEENS5_IJNSA_ILi0EEEST_ST_EEEEENS5_IJNS4_10UnderscoreESW_SW_EEEEENS4_28SM100_TMA_2SM_LOAD_MULTICASTENS4_14ComposedLayoutINS4_7SwizzleILi2ELi4ELi3EEENS4_18smem_ptr_flag_bitsILi8EEENSR_INS5_IJNSA_ILi8EEESG_EEENS5_IJSG_SC_EEEEEEEvNS4_8identityENS4_18SM100_TMA_2SM_LOADES19_vS1A_EENS_8epilogue10collective18CollectiveEpilogueINS1D_23Sm100TmaWarpSpecializedILi1ELi1ELi64ELb0ELb0EEEJNS5_IJNSA_ILi128EEESG_SG_EEENS5_IJNSR_IS1I_SC_EENSR_ISG_SC_EEEEEaSI_aSI_NS1D_6fusion15FusionCallbacksIS1H_NS1N_17LinearCombinationIaiaiLNS_15FloatRoundStyleE2EEES1J_S1M_JEEENS4_5SM1004TMEM4LOAD26SM100_TMEM_LOAD_32dp32b64xENS4_13SM90_TMA_LOADES19_NS4_39AutoVectorizingCopyWithAssumedAlignmentILi128EEENS4_14SM90_TMA_STOREES19_S1Z_S1Z_EEEvvEEEEvNT_6ParamsE --------------------------
	.section	.nv.info._ZN7cutlass13device_kernelINS_4gemm6kernel13GemmUniversalIN4cute5tupleIJiiiiEEENS1_10collective13CollectiveMmaINS1_35MainloopSm100TmaUmmaWarpSpecializedILi20ELi2ELi4ENS5_IJNS4_1CILi2EEESB_NSA_ILi1EEEEEEEENS5_IJNSA_ILi256EEENSA_ILi64EEESG_EEEaNS5_IJlSC_lEEEaSI_NS4_8TiledMMAINS4_8MMA_AtomIJNS4_21SM100_MMA_S8_2x1SM_SSIaaiLi256ELi64ELNS4_4UMMA5MajorE0ELSN_0ELNSM_8SaturateE0EEEEEENS4_6LayoutINS5_IJSC_SC_SC_EEENS5_IJNSA_ILi0EEEST_ST_EEEEENS5_IJNS4_10UnderscoreESW_SW_EEEEENS4_28SM100_TMA_2SM_LOAD_MULTICASTENS4_14ComposedLayoutINS4_7SwizzleILi2ELi4ELi3EEENS4_18smem_ptr_flag_bitsILi8EEENSR_INS5_IJNSA_ILi8EEESG_EEENS5_IJSG_SC_EEEEEEEvNS4_8identityENS4_18SM100_TMA_2SM_LOADES19_vS1A_EENS_8epilogue10collective18CollectiveEpilogueINS1D_23Sm100TmaWarpSpecializedILi1ELi1ELi64ELb0ELb0EEEJNS5_IJNSA_ILi128EEESG_SG_EEENS5_IJNSR_IS1I_SC_EENSR_ISG_SC_EEEEEaSI_aSI_NS1D_6fusion15FusionCallbacksIS1H_NS1N_17LinearCombinationIaiaiLNS_15FloatRoundStyleE2EEES1J_S1M_JEEENS4_5SM1004TMEM4LOAD26SM100_TMEM_LOAD_32dp32b64xENS4_13SM90_TMA_LOADES19_NS4_39AutoVectorizingCopyWithAssumedAlignmentILi128EEENS4_14SM90_TMA_STOREES19_S1Z_S1Z_EEEvvEEEEvNT_6ParamsE,"",@"SHT_CUDA_INFO"
	.sectionflags	@""
	.align	4


	//----- nvinfo : EIATTR_CUDA_API_VERSION
	.align		4
        /*0000*/ 	.byte	0x04, 0x37
        /*0002*/ 	.short	(.L_31 - .L_30)
.L_30:
        /*0004*/ 	.word	0x00000082


	//----- nvinfo : EIATTR_KPARAM_INFO
	.align		4
.L_31:
        /*0008*/ 	.byte	0x04, 0x17
        /*000a*/ 	.short	(.L_33 - .L_32)
.L_32:
        /*000c*/ 	.word	0x00000000
        /*0010*/ 	.short	0x0000
        /*0012*/ 	.short	0x0000
        /*0014*/ 	.byte	0x00, 0xf0, 0x01, 0x20


	//----- nvinfo : EIATTR_AT_ENTRY_FRAGMENTS
	.align		4
.L_33:
        /*0018*/ 	.byte	0x04, 0x4f
        /*001a*/ 	.short	(.L_35 - .L_34)


	//   ....[0]....
.L_34:
        /*001c*/ 	.word	0x00000007


	//----- nvinfo : EIATTR_RESERVED_SMEM_USED
	.align		4
.L_35:
        /*0020*/ 	.byte	0x01, 0x41
	.zero		2


	//----- nvinfo : EIATTR_SPARSE_MMA_MASK
	.align		4
        /*0024*/ 	.byte	0x03, 0x50
        /*0026*/ 	.short	0x0000


	//----- nvinfo : EIATTR_TCGEN05_2CTA_USED
	.align		4
        /*0028*/ 	.byte	0x01, 0x52
	.zero		2


	//----- nvinfo : EIATTR_MAXREG_COUNT
	.align		4
        /*002c*/ 	.byte	0x03, 0x1b
        /*002e*/ 	.short	0x00ff


	//----- nvinfo : EIATTR_NUM_BARRIERS
	.align		4
        /*0030*/ 	.byte	0x02, 0x4c
        /*0032*/ 	.byte	0x07
	.zero		1


	//----- nvinfo : EIATTR_EXTERNS
	.align		4
        /*0034*/ 	.byte	0x04, 0x0f
        /*0036*/ 	.short	(.L_37 - .L_36)


	//   ....[0]....
	.align		4
.L_36:
        /*0038*/ 	.word	index@(__assertfail)


	//----- nvinfo : EIATTR_MERCURY_ISA_VERSION
	.align		4
.L_37:
        /*003c*/ 	.byte	0x03, 0x5f
        /*003e*/ 	.short	0x0101


	//----- nvinfo : EIATTR_INT_WARP_WIDE_INSTR_OFFSETS
	.align		4
        /*0040*/ 	.byte	0x04, 0x31
        /*0042*/ 	.short	(.L_39 - .L_38)


	//   ....[0]....
.L_38:
        /*0044*/ 	.word	0x00000f30


	//   ....[1]....
        /*0048*/ 	.word	0x00000fd0


	//   ....[2]....
        /*004c*/ 	.word	0x00004c90


	//   ....[3]....
        /*0050*/ 	.word	0x00004cc0


	//   ....[4]....
        /*0054*/ 	.word	0x00004ce0


	//   ....[5]....
        /*0058*/ 	.word	0x00005810


	//   ....[6]....
        /*005c*/ 	.word	0x000058c0


	//----- nvinfo : EIATTR_COOP_GROUP_MASK_REGIDS
	.align		4
.L_39:
        /*0060*/ 	.byte	0x04, 0x29
        /*0062*/ 	.short	(.L_41 - .L_40)


	//   ....[0]....
.L_40:
        /*0064*/ 	.word	0xffffffff


	//   ....[1]....
        /*0068*/ 	.word	0xffffffff


	//   ....[2]....
        /*006c*/ 	.word	0xffffffff


	//   ....[3]....
        /*0070*/ 	.word	0xffffffff


	//   ....[4]....
        /*0074*/ 	.word	0xffffffff


	//   ....[5]....
        /*0078*/ 	.word	0xffffffff


	//   ....[6]....
        /*007c*/ 	.word	0xffffffff


	//   ....[7]....
        /*0080*/ 	.word	0xffffffff


	//   ....[8]....
        /*0084*/ 	.word	0xffffffff


	//   ....[9]....
        /*0088*/ 	.word	0xffffffff


	//   ....[10]....
        /*008c*/ 	.word	0xffffffff


	//   ....[11]....
        /*0090*/ 	.word	0xffffffff


	//   ....[12]....
        /*0094*/ 	.word	0xffffffff


	//   ....[13]....
        /*0098*/ 	.word	0xffffffff


	//----- nvinfo : EIATTR_COOP_GROUP_INSTR_OFFSETS
	.align		4
.L_41:
        /*009c*/ 	.byte	0x04, 0x28
        /*009e*/ 	.short	(.L_43 - .L_42)


	//   ....[0]....
.L_42:
        /*00a0*/ 	.word	0x000000b0


	//   ....[1]....
        /*00a4*/ 	.word	0x00000510


	//   ....[2]....
        /*00a8*/ 	.word	0x00000900


	//   ....[3]....
        /*00ac*/ 	.word	0x00000a30


	//   ....[4]....
        /*00b0*/ 	.word	0x00000b20


	//   ....[5]....
        /*00b4*/ 	.word	0x00000c80


	//   ....[6]....
        /*00b8*/ 	.word	0x00000e10


	//   ....[7]....
        /*00bc*/ 	.word	0x00001050


	//   ....[8]....
        /*00c0*/ 	.word	0x000023b0


	//   ....[9]....
        /*00c4*/ 	.word	0x00003b50


	//   ....[10]....
        /*00c8*/ 	.word	0x00004020


	//   ....[11]....
        /*00cc*/ 	.word	0x00004050


	//   ....[12]....
        /*00d0*/ 	.word	0x00004b90


	//   ....[13]....
        /*00d4*/ 	.word	0x00004da0


	//----- nvinfo : EIATTR_VRC_CTA_INIT_COUNT
	.align		4
.L_43:
        /*00d8*/ 	.byte	0x02, 0x4a
        /*00da*/ 	.byte	0x80
	.zero		1


	//----- nvinfo : EIATTR_SYSCALL_OFFSETS
	.align		4
        /*00dc*/ 	.byte	0x04, 0x46
        /*00de*/ 	.short	(.L_45 - .L_44)


	//   ....[0]....
.L_44:
        /*00e0*/ 	.word	0x00006430


	//   ....[1]....
        /*00e4*/ 	.word	0x00006570


	//   ....[2]....
        /*00e8*/ 	.word	0x00006d30


	//----- nvinfo : EIATTR_MBARRIER_INSTR_OFFSETS
	.align		4
.L_45:
        /*00ec*/ 	.byte	0x04, 0x39
        /*00ee*/ 	.short	(.L_47 - .L_46)


	//   ....[0]....
.L_46:
        /*00f0*/ 	.word	0x00000660
        /*00f4*/ 	.word	0x000000ff
        /*00f8*/ 	.word	0x00000000
        /*00fc*/ 	.short	0x0100
        /*00fe*/ 	.byte	0x04
	.zero		1


	//   ....[1]....
        /*0100*/ 	.word	0x00000670
        /*0104*/ 	.word	0x000000ff
        /*0108*/ 	.word	0x000000a0
        /*010c*/ 	.short	0x0100
        /*010e*/ 	.byte	0x04
	.zero		1


	//   ....[2]....
        /*0110*/ 	.word	0x00000680
        /*0114*/ 	.word	0x000000ff
        /*0118*/ 	.word	0x00000008
        /*011c*/ 	.short	0x0100
        /*011e*/ 	.byte	0x04
	.zero		1


	//   ....[3]....
        /*0120*/ 	.word	0x00000690
        /*0124*/ 	.word	0x000000ff
        /*0128*/ 	.word	0x000000a8
        /*012c*/ 	.short	0x0100
        /*012e*/ 	.byte	0x04
	.zero		1


	//   ....[4]....
        /*0130*/ 	.word	0x000006a0
        /*0134*/ 	.word	0x000000ff
        /*0138*/ 	.word	0x00000010
        /*013c*/ 	.short	0x0100
        /*013e*/ 	.byte	0x04
	.zero		1


	//   ....[5]....
        /*0140*/ 	.word	0x000006b0
        /*0144*/ 	.word	0x000000ff
        /*0148*/ 	.word	0x000000b0
        /*014c*/ 	.short	0x0100
        /*014e*/ 	.byte	0x04
	.zero		1


	//   ....[6]....
        /*0150*/ 	.word	0x000006c0
        /*0154*/ 	.word	0x000000ff
        /*0158*/ 	.word	0x00000018
        /*015c*/ 	.short	0x0100
        /*015e*/ 	.byte	0x04
	.zero		1


	//   ....[7]....
        /*0160*/ 	.word	0x000006d0
        /*0164*/ 	.word	0x000000ff
        /*0168*/ 	.word	0x000000b8
        /*016c*/ 	.short	0x0100
        /*016e*/ 	.byte	0x04
	.zero		1


	//   ....[8]....
        /*0170*/ 	.word	0x000006e0
        /*0174*/ 	.word	0x000000ff
        /*0178*/ 	.word	0x00000020
        /*017c*/ 	.short	0x0100
        /*017e*/ 	.byte	0x04
	.zero		1


	//   ....[9]....
        /*0180*/ 	.word	0x000006f0
        /*0184*/ 	.word	0x000000ff
        /*0188*/ 	.word	0x000000c0
        /*018c*/ 	.short	0x0100
        /*018e*/ 	.byte	0x04
	.zero		1


	//   ....[10]....
        /*0190*/ 	.word	0x00000700
        /*0194*/ 	.word	0x000000ff
        /*0198*/ 	.word	0x00000028
        /*019c*/ 	.short	0x0100
        /*019e*/ 	.byte	0x04
	.zero		1


	//   ....[11]....
        /*01a0*/ 	.word	0x00000710
        /*01a4*/ 	.word	0x000000ff
        /*01a8*/ 	.word	0x000000c8
        /*01ac*/ 	.short	0x0100
        /*01ae*/ 	.byte	0x04
	.zero		1


	//   ....[12]....
        /*01b0*/ 	.word	0x00000720
        /*01b4*/ 	.word	0x000000ff
        /*01b8*/ 	.word	0x00000030
        /*01bc*/ 	.short	0x0100
        /*01be*/ 	.byte	0x04
	.zero		1


	//   ....[13]....
        /*01c0*/ 	.word	0x00000730
        /*01c4*/ 	.word	0x000000ff
        /*01c8*/ 	.word	0x000000d0
        /*01cc*/ 	.short	0x0100
        /*01ce*/ 	.byte	0x04
	.zero		1


	//   ....[14]....
        /*01d0*/ 	.word	0x00000740
        /*01d4*/ 	.word	0x000000ff
        /*01d8*/ 	.word	0x00000038
        /*01dc*/ 	.short	0x0100
        /*01de*/ 	.byte	0x04
	.zero		1


	//   ....[15]....
        /*01e0*/ 	.word	0x00000750
        /*01e4*/ 	.word	0x000000ff
        /*01e8*/ 	.word	0x000000d8
        /*01ec*/ 	.short	0x0100
        /*01ee*/ 	.byte	0x04
	.zero		1


	//   ....[16]....
        /*01f0*/ 	.word	0x00000760
        /*01f4*/ 	.word	0x000000ff
        /*01f8*/ 	.word	0x00000040
        /*01fc*/ 	.short	0x0100
        /*01fe*/ 	.byte	0x04
	.zero		1


	//   ....[17]....
        /*0200*/ 	.word	0x00000770
        /*0204*/ 	.word	0x000000ff
        /*0208*/ 	.word	0x000000e0
        /*020c*/ 	.short	0x0100
        /*020e*/ 	.byte	0x04
	.zero		1


	//   ....[18]....
        /*0210*/ 	.word	0x00000780
        /*0214*/ 	.word	0x000000ff
        /*0218*/ 	.word	0x00000048
        /*021c*/ 	.short	0x0100
        /*021e*/ 	.byte	0x04
	.zero		1


	//   ....[19]....
        /*0220*/ 	.word	0x00000790
        /*0224*/ 	.word	0x000000ff
        /*0228*/ 	.word	0x000000e8
        /*022c*/ 	.short	0x0100
        /*022e*/ 	.byte	0x04
	.zero		1


	//   ....[20]....
        /*0230*/ 	.word	0x000007a0
        /*0234*/ 	.word	0x000000ff
        /*0238*/ 	.word	0x00000050
        /*023c*/ 	.short	0x0100
        /*023e*/ 	.byte	0x04
	.zero		1


	//   ....[21]....
        /*0240*/ 	.word	0x000007b0
        /*0244*/ 	.word	0x000000ff
        /*0248*/ 	.word	0x000000f0
        /*024c*/ 	.short	0x0100
        /*024e*/ 	.byte	0x04
	.zero		1


	//   ....[22]....
        /*0250*/ 	.word	0x000007c0
        /*0254*/ 	.word	0x000000ff
        /*0258*/ 	.word	0x00000058
        /*025c*/ 	.short	0x0100
        /*025e*/ 	.byte	0x04
	.zero		1


	//   ....[23]....
        /*0260*/ 	.word	0x000007d0
        /*0264*/ 	.word	0x000000ff
        /*0268*/ 	.word	0x000000f8
        /*026c*/ 	.short	0x0100
        /*026e*/ 	.byte	0x04
	.zero		1


	//   ....[24]....
        /*0270*/ 	.word	0x000007e0
        /*0274*/ 	.word	0x000000ff
        /*0278*/ 	.word	0x00000060
        /*027c*/ 	.short	0x0100
        /*027e*/ 	.byte	0x04
	.zero		1


	//   ....[25]....
        /*0280*/ 	.word	0x000007f0
        /*0284*/ 	.word	0x000000ff
        /*0288*/ 	.word	0x00000100
        /*028c*/ 	.short	0x0100
        /*028e*/ 	.byte	0x04
	.zero		1


	//   ....[26]....
        /*0290*/ 	.word	0x00000800
        /*0294*/ 	.word	0x000000ff
        /*0298*/ 	.word	0x00000068
        /*029c*/ 	.short	0x0100
        /*029e*/ 	.byte	0x04
	.zero		1


	//   ....[27]....
        /*02a0*/ 	.word	0x00000810
        /*02a4*/ 	.word	0x000000ff
        /*02a8*/ 	.word	0x00000108
        /*02ac*/ 	.short	0x0100
        /*02ae*/ 	.byte	0x04
	.zero		1


	//   ....[28]....
        /*02b0*/ 	.word	0x00000820
        /*02b4*/ 	.word	0x000000ff
        /*02b8*/ 	.word	0x00000070
        /*02bc*/ 	.short	0x0100
        /*02be*/ 	.byte	0x04
	.zero		1


	//   ....[29]....
        /*02c0*/ 	.word	0x00000830
        /*02c4*/ 	.word	0x000000ff
        /*02c8*/ 	.word	0x00000110
        /*02cc*/ 	.short	0x0100
        /*02ce*/ 	.byte	0x04
	.zero		1


	//   ....[30]....
        /*02d0*/ 	.word	0x00000840
        /*02d4*/ 	.word	0x000000ff
        /*02d8*/ 	.word	0x00000078
        /*02dc*/ 	.short	0x0100
        /*02de*/ 	.byte	0x04
	.zero		1


	//   ....[31]....
        /*02e0*/ 	.word	0x00000850
        /*02e4*/ 	.word	0x000000ff
        /*02e8*/ 	.word	0x00000118
        /*02ec*/ 	.short	0x0100
        /*02ee*/ 	.byte	0x04
	.zero		1


	//   ....[32]....
        /*02f0*/ 	.word	0x00000860
        /*02f4*/ 	.word	0x000000ff
        /*02f8*/ 	.word	0x00000080
        /*02fc*/ 	.short	0x0100
        /*02fe*/ 	.byte	0x04
	.zero		1


	//   ....[33]....
        /*0300*/ 	.word	0x00000870
        /*0304*/ 	.word	0x000000ff
        /*0308*/ 	.word	0x00000120
        /*030c*/ 	.short	0x0100
        /*030e*/ 	.byte	0x04
	.zero		1


	//   ....[34]....
        /*0310*/ 	.word	0x00000880
        /*0314*/ 	.word	0x000000ff
        /*0318*/ 	.word	0x00000088
        /*031c*/ 	.short	0x0100
        /*031e*/ 	.byte	0x04
	.zero		1


	//   ....[35]....
        /*0320*/ 	.word	0x00000890
        /*0324*/ 	.word	0x000000ff
        /*0328*/ 	.word	0x00000128
        /*032c*/ 	.short	0x0100
        /*032e*/ 	.byte	0x04
	.zero		1


	//   ....[36]....
        /*0330*/ 	.word	0x000008a0
        /*0334*/ 	.word	0x000000ff
        /*0338*/ 	.word	0x00000090
        /*033c*/ 	.short	0x0100
        /*033e*/ 	.byte	0x04
	.zero		1


	//   ....[37]....
        /*0340*/ 	.word	0x000008b0
        /*0344*/ 	.word	0x000000ff
        /*0348*/ 	.word	0x00000130
        /*034c*/ 	.short	0x0100
        /*034e*/ 	.byte	0x04
	.zero		1


	//   ....[38]....
        /*0350*/ 	.word	0x000008c0
        /*0354*/ 	.word	0x000000ff
        /*0358*/ 	.word	0x00000098
        /*035c*/ 	.short	0x0100
        /*035e*/ 	.byte	0x04
	.zero		1


	//   ....[39]....
        /*0360*/ 	.word	0x000008d0
        /*0364*/ 	.word	0x000000ff
        /*0368*/ 	.word	0x00000138
        /*036c*/ 	.short	0x0100
        /*036e*/ 	.byte	0x04
	.zero		1


	//   ....[40]....
        /*0370*/ 	.word	0x00000a00
        /*0374*/ 	.word	0x000000ff
        /*0378*/ 	.word	0x00000140
        /*037c*/ 	.short	0x0100
        /*037e*/ 	.byte	0x04
	.zero		1


	//   ....[41]....
        /*0380*/ 	.word	0x00000a10
        /*0384*/ 	.word	0x000000ff
        /*0388*/ 	.word	0x00000148
        /*038c*/ 	.short	0x0100
        /*038e*/ 	.byte	0x04
	.zero		1


	//   ....[42]....
        /*0390*/ 	.word	0x00000af0
        /*0394*/ 	.word	0x000000ff
        /*0398*/ 	.word	0x00000150
        /*039c*/ 	.short	0x0100
        /*039e*/ 	.byte	0x06
	.zero		1


	//   ....[43]....
        /*03a0*/ 	.word	0x00000b00
        /*03a4*/ 	.word	0x000000ff
        /*03a8*/ 	.word	0x00000158
        /*03ac*/ 	.short	0x0100
        /*03ae*/ 	.byte	0x06
	.zero		1


	//   ....[44]....
        /*03b0*/ 	.word	0x00000c30
        /*03b4*/ 	.word	0x000000ff
        /*03b8*/ 	.word	0x00000160
        /*03bc*/ 	.short	0x0100
        /*03be*/ 	.byte	0x06
	.zero		1


	//   ....[45]....
        /*03c0*/ 	.word	0x00000c40
        /*03c4*/ 	.word	0x000000ff
        /*03c8*/ 	.word	0x00000170
        /*03cc*/ 	.short	0x0100
        /*03ce*/ 	.byte	0x06
	.zero		1


	//   ....[46]....
        /*03d0*/ 	.word	0x00000c50
        /*03d4*/ 	.word	0x000000ff
        /*03d8*/ 	.word	0x00000168
        /*03dc*/ 	.short	0x0100
        /*03de*/ 	.byte	0x06
	.zero		1


	//   ....[47]....
        /*03e0*/ 	.word	0x00000c60
        /*03e4*/ 	.word	0x000000ff
        /*03e8*/ 	.word	0x00000178
        /*03ec*/ 	.short	0x0100
        /*03ee*/ 	.byte	0x06
	.zero		1


	//   ....[48]....
        /*03f0*/ 	.word	0x00000d80
        /*03f4*/ 	.word	0x000000ff
        /*03f8*/ 	.word	0x00000180
        /*03fc*/ 	.short	0x0100
        /*03fe*/ 	.byte	0x04
	.zero		1


	//   ....[49]....
        /*0400*/ 	.word	0x00000d90
        /*0404*/ 	.word	0x000000ff
        /*0408*/ 	.word	0x000001a0
        /*040c*/ 	.short	0x0100
        /*040e*/ 	.byte	0x04
	.zero		1


	//   ....[50]....
        /*0410*/ 	.word	0x00000da0
        /*0414*/ 	.word	0x000000ff
        /*0418*/ 	.word	0x00000188
        /*041c*/ 	.short	0x0100
        /*041e*/ 	.byte	0x04
	.zero		1


	//   ....[51]....
        /*0420*/ 	.word	0x00000db0
        /*0424*/ 	.word	0x000000ff
        /*0428*/ 	.word	0x000001a8
        /*042c*/ 	.short	0x0100
        /*042e*/ 	.byte	0x04
	.zero		1


	//   ....[52]....
        /*0430*/ 	.word	0x00000dc0
        /*0434*/ 	.word	0x000000ff
        /*0438*/ 	.word	0x00000190
        /*043c*/ 	.short	0x0100
        /*043e*/ 	.byte	0x04
	.zero		1


	//   ....[53]....
        /*0440*/ 	.word	0x00000dd0
        /*0444*/ 	.word	0x000000ff
        /*0448*/ 	.word	0x000001b0
        /*044c*/ 	.short	0x0100
        /*044e*/ 	.byte	0x04
	.zero		1


	//   ....[54]....
        /*0450*/ 	.word	0x00000de0
        /*0454*/ 	.word	0x000000ff
        /*0458*/ 	.word	0x00000198
        /*045c*/ 	.short	0x0100
        /*045e*/ 	.byte	0x04
	.zero		1


	//   ....[55]....
        /*0460*/ 	.word	0x00000df0
        /*0464*/ 	.word	0x000000ff
        /*0468*/ 	.word	0x000001b8
        /*046c*/ 	.short	0x0100
        /*046e*/ 	.byte	0x04
	.zero		1


	//   ....[56]....
        /*0470*/ 	.word	0x00000ee0
        /*0474*/ 	.word	0x000000ff
        /*0478*/ 	.word	0x000001c0
        /*047c*/ 	.short	0x0100
        /*047e*/ 	.byte	0x04
	.zero		1


	//   ....[57]....
        /*0480*/ 	.word	0x00000ef0
        /*0484*/ 	.word	0x000000ff
        /*0488*/ 	.word	0x000001d0
        /*048c*/ 	.short	0x0100
        /*048e*/ 	.byte	0x04
	.zero		1


	//   ....[58]....
        /*0490*/ 	.word	0x00000f00
        /*0494*/ 	.word	0x000000ff
        /*0498*/ 	.word	0x000001c8
        /*049c*/ 	.short	0x0100
        /*049e*/ 	.byte	0x04
	.zero		1


	//   ....[59]....
        /*04a0*/ 	.word	0x00000f10
        /*04a4*/ 	.word	0x000000ff
        /*04a8*/ 	.word	0x000001d8
        /*04ac*/ 	.short	0x0100
        /*04ae*/ 	.byte	0x04
	.zero		1


	//   ....[60]....
        /*04b0*/ 	.word	0x00001010
        /*04b4*/ 	.word	0x000000ff
        /*04b8*/ 	.word	0x000001e0
        /*04bc*/ 	.short	0x0100
        /*04be*/ 	.byte	0x06
	.zero		1


	//   ....[61]....
        /*04c0*/ 	.word	0x00001bd0
        /*04c4*/ 	.word	0x00000000
        /*04c8*/ 	.word	0x000001d0
        /*04cc*/ 	.short	0x010a
        /*04ce*/ 	.byte	0xff
	.zero		1


	//   ....[62]....
        /*04d0*/ 	.word	0x00001c00
        /*04d4*/ 	.word	0x00000000
        /*04d8*/ 	.word	0x000001c0
        /*04dc*/ 	.short	0x0101
        /*04de*/ 	.byte	0xff
	.zero		1


	//   ....[63]....
        /*04e0*/ 	.word	0x00001cc0
        /*04e4*/ 	.word	0x000000ff
        /*04e8*/ 	.word	0x000000a0
        /*04ec*/ 	.short	0x010a
        /*04ee*/ 	.byte	0x04
	.zero		1


	//   ....[64]....
        /*04f0*/ 	.word	0x00001d90
        /*04f4*/ 	.word	0x000000ff
        /*04f8*/ 	.word	0x000000a0
        /*04fc*/ 	.short	0x010a
        /*04fe*/ 	.byte	0x21
	.zero		1


	//   ....[65]....
        /*0500*/ 	.word	0x00001f50
        /*0504*/ 	.word	0x000000ff
        /*0508*/ 	.word	0x000000a0
        /*050c*/ 	.short	0x010a
        /*050e*/ 	.byte	0x07
	.zero		1


	//   ....[66]....
        /*0510*/ 	.word	0x00002050
        /*0514*/ 	.word	0x000000ff
        /*0518*/ 	.word	0x00000158
        /*051c*/ 	.short	0x0101
        /*051e*/ 	.byte	0x06
	.zero		1


	//   ....[67]....
        /*0520*/ 	.word	0x00002070
        /*0524*/ 	.word	0x000000ff
        /*0528*/ 	.word	0x000000a0
        /*052c*/ 	.short	0x010a
        /*052e*/ 	.byte	0x04
	.zero		1


	//   ....[68]....
        /*0530*/ 	.word	0x000020f0
        /*0534*/ 	.word	0x000000ff
        /*0538*/ 	.word	0x000000a0
        /*053c*/ 	.short	0x010a
        /*053e*/ 	.byte	0x11
	.zero		1


	//   ....[69]....
        /*0540*/ 	.word	0x00002280
        /*0544*/ 	.word	0x000000ff
        /*0548*/ 	.word	0x000000a0
        /*054c*/ 	.short	0x010a
        /*054e*/ 	.byte	0x08
	.zero		1


	//   ....[70]....
        /*0550*/ 	.word	0x000023e0
        /*0554*/ 	.word	0x00000003
        /*0558*/ 	.word	0x00000160
        /*055c*/ 	.short	0x010a
        /*055e*/ 	.byte	0xff
	.zero		1


	//   ....[71]....
        /*0560*/ 	.word	0x00002530
        /*0564*/ 	.word	0x00000000
        /*0568*/ 	.word	0x00000000
        /*056c*/ 	.short	0x0101
        /*056e*/ 	.byte	0xff
	.zero		1


	//   ....[72]....
        /*0570*/ 	.word	0x00002ad0
        /*0574*/ 	.word	0x000000ff
        /*0578*/ 	.word	0x00000000
        /*057c*/ 	.short	0x010a
        /*057e*/ 	.byte	0x04
	.zero		1


	//   ....[73]....
        /*0580*/ 	.word	0x00002b60
        /*0584*/ 	.word	0x000000ff
        /*0588*/ 	.word	0x00000000
        /*058c*/ 	.short	0x010a
        /*058e*/ 	.byte	0x05
	.zero		1


	//   ....[74]....
        /*0590*/ 	.word	0x00002bf0
        /*0594*/ 	.word	0x000000ff
        /*0598*/ 	.word	0x00000000
        /*059c*/ 	.short	0x010a
        /*059e*/ 	.byte	0x05
	.zero		1


	//   ....[75]....
        /*05a0*/ 	.word	0x00002c80
        /*05a4*/ 	.word	0x000000ff
        /*05a8*/ 	.word	0x00000000
        /*05ac*/ 	.short	0x010a
        /*05ae*/ 	.byte	0x05
	.zero		1


	//   ....[76]....
        /*05b0*/ 	.word	0x00002d10
        /*05b4*/ 	.word	0x000000ff
        /*05b8*/ 	.word	0x00000000
        /*05bc*/ 	.short	0x010a
        /*05be*/ 	.byte	0x05
	.zero		1


	//   ....[77]....
        /*05c0*/ 	.word	0x00002da0
        /*05c4*/ 	.word	0x000000ff
        /*05c8*/ 	.word	0x00000000
        /*05cc*/ 	.short	0x010a
        /*05ce*/ 	.byte	0x05
	.zero		1


	//   ....[78]....
        /*05d0*/ 	.word	0x00002e30
        /*05d4*/ 	.word	0x000000ff
        /*05d8*/ 	.word	0x00000000
        /*05dc*/ 	.short	0x010a
        /*05de*/ 	.byte	0x05
	.zero		1


	//   ....[79]....
        /*05e0*/ 	.word	0x00002ec0
        /*05e4*/ 	.word	0x000000ff
        /*05e8*/ 	.word	0x00000000
        /*05ec*/ 	.short	0x010a
        /*05ee*/ 	.byte	0x05
	.zero		1


	//   ....[80]....
        /*05f0*/ 	.word	0x00002f50
        /*05f4*/ 	.word	0x000000ff
        /*05f8*/ 	.word	0x00000000
        /*05fc*/ 	.short	0x010a
        /*05fe*/ 	.byte	0x05
	.zero		1


	//   ....[81]....
        /*0600*/ 	.word	0x00002fe0
        /*0604*/ 	.word	0x000000ff
        /*0608*/ 	.word	0x00000000
        /*060c*/ 	.short	0x010a
        /*060e*/ 	.byte	0x05
	.zero		1


	//   ....[82]....
        /*0610*/ 	.word	0x00003070
        /*0614*/ 	.word	0x000000ff
        /*0618*/ 	.word	0x00000000
        /*061c*/ 	.short	0x010a
        /*061e*/ 	.byte	0x05
	.zero		1


	//   ....[83]....
        /*0620*/ 	.word	0x00003100
        /*0624*/ 	.word	0x000000ff
        /*0628*/ 	.word	0x00000000
        /*062c*/ 	.short	0x010a
        /*062e*/ 	.byte	0x05
	.zero		1


	//   ....[84]....
        /*0630*/ 	.word	0x00003190
        /*0634*/ 	.word	0x000000ff
        /*0638*/ 	.word	0x00000000
        /*063c*/ 	.short	0x010a
        /*063e*/ 	.byte	0x05
	.zero		1


	//   ....[85]....
        /*0640*/ 	.word	0x00003220
        /*0644*/ 	.word	0x000000ff
        /*0648*/ 	.word	0x00000000
        /*064c*/ 	.short	0x010a
        /*064e*/ 	.byte	0x05
	.zero		1


	//   ....[86]....
        /*0650*/ 	.word	0x000032b0
        /*0654*/ 	.word	0x000000ff
        /*0658*/ 	.word	0x00000000
        /*065c*/ 	.short	0x010a
        /*065e*/ 	.byte	0x05
	.zero		1


	//   ....[87]....
        /*0660*/ 	.word	0x00003340
        /*0664*/ 	.word	0x000000ff
        /*0668*/ 	.word	0x00000000
        /*066c*/ 	.short	0x010a
        /*066e*/ 	.byte	0x05
	.zero		1


	//   ....[88]....
        /*0670*/ 	.word	0x000033d0
        /*0674*/ 	.word	0x000000ff
        /*0678*/ 	.word	0x00000000
        /*067c*/ 	.short	0x010a
        /*067e*/ 	.byte	0x05
	.zero		1


	//   ....[89]....
        /*0680*/ 	.word	0x00003460
        /*0684*/ 	.word	0x000000ff
        /*0688*/ 	.word	0x00000000
        /*068c*/ 	.short	0x010a
        /*068e*/ 	.byte	0x05
	.zero		1


	//   ....[90]....
        /*0690*/ 	.word	0x000034f0
        /*0694*/ 	.word	0x000000ff
        /*0698*/ 	.word	0x00000000
        /*069c*/ 	.short	0x010a
        /*069e*/ 	.byte	0x05
	.zero		1


	//   ....[91]....
        /*06a0*/ 	.word	0x00003590
        /*06a4*/ 	.word	0x00000000
        /*06a8*/ 	.word	0x00000000
        /*06ac*/ 	.short	0x010a
        /*06ae*/ 	.byte	0xff
	.zero		1


	//   ....[92]....
        /*06b0*/ 	.word	0x000036b0
        /*06b4*/ 	.word	0x00000002
        /*06b8*/ 	.word	0x000001c0
        /*06bc*/ 	.short	0x010a
        /*06be*/ 	.byte	0xff
	.zero		1


	//   ....[93]....
        /*06c0*/ 	.word	0x00003720
        /*06c4*/ 	.word	0x00000002
        /*06c8*/ 	.word	0x00000000
        /*06cc*/ 	.short	0x0101
        /*06ce*/ 	.byte	0xff
	.zero		1


	//   ....[94]....
        /*06d0*/ 	.word	0x00003740
        /*06d4*/ 	.word	0x000000ff
        /*06d8*/ 	.word	0x00000170
        /*06dc*/ 	.short	0x010a
        /*06de*/ 	.byte	0x04
	.zero		1


	//   ....[95]....
        /*06e0*/ 	.word	0x00003860
        /*06e4*/ 	.word	0x00000002
        /*06e8*/ 	.word	0x00000160
        /*06ec*/ 	.short	0x010a
        /*06ee*/ 	.byte	0xff
	.zero		1


	//   ....[96]....
        /*06f0*/ 	.word	0x00003960
        /*06f4*/ 	.word	0x00000002
        /*06f8*/ 	.word	0x00000000
        /*06fc*/ 	.short	0x0101
        /*06fe*/ 	.byte	0xff
	.zero		1


	//   ....[97]....
        /*0700*/ 	.word	0x000039f0
        /*0704*/ 	.word	0x000000ff
        /*0708*/ 	.word	0x00000170
        /*070c*/ 	.short	0x0106
        /*070e*/ 	.byte	0x04
	.zero		1


	//   ....[98]....
        /*0710*/ 	.word	0x00003a10
        /*0714*/ 	.word	0x000000ff
        /*0718*/ 	.word	0x00000170
        /*071c*/ 	.short	0x010a
        /*071e*/ 	.byte	0x04
	.zero		1


	//   ....[99]....
        /*0720*/ 	.word	0x00003aa0
        /*0724*/ 	.word	0x000000ff
        /*0728*/ 	.word	0x00000170
        /*072c*/ 	.short	0x0106
        /*072e*/ 	.byte	0x07
	.zero		1


	//   ....[100]....
        /*0730*/ 	.word	0x00003ae0
        /*0734*/ 	.word	0x00000000
        /*0738*/ 	.word	0x00000170
        /*073c*/ 	.short	0x010a
        /*073e*/ 	.byte	0xff
	.zero		1


	//   ....[101]....
        /*0740*/ 	.word	0x00003d20
        /*0744*/ 	.word	0x000000ff
        /*0748*/ 	.word	0x00000008
        /*074c*/ 	.short	0x010a
        /*074e*/ 	.byte	0x05
	.zero		1


	//   ....[102]....
        /*0750*/ 	.word	0x00003d40
        /*0754*/ 	.word	0x000000ff
        /*0758*/ 	.word	0x00000008
        /*075c*/ 	.short	0x010a
        /*075e*/ 	.byte	0x05
	.zero		1


	//   ....[103]....
        /*0760*/ 	.word	0x00003ed0
        /*0764*/ 	.word	0x000000ff
        /*0768*/ 	.word	0x00000008
        /*076c*/ 	.short	0x010a
        /*076e*/ 	.byte	0x05
	.zero		1


	//   ....[104]....
        /*0770*/ 	.word	0x00003ef0
        /*0774*/ 	.word	0x000000ff
        /*0778*/ 	.word	0x00000008
        /*077c*/ 	.short	0x010a
        /*077e*/ 	.byte	0x05
	.zero		1


	//   ....[105]....
        /*0780*/ 	.word	0x00003fb0
        /*0784*/ 	.word	0x000000ff
        /*0788*/ 	.word	0x00000000
        /*078c*/ 	.short	0x0101
        /*078e*/ 	.byte	0x04
	.zero		1


	//   ....[106]....
        /*0790*/ 	.word	0x000042b0
        /*0794*/ 	.word	0x00000000
        /*0798*/ 	.word	0x00000160
        /*079c*/ 	.short	0x010a
        /*079e*/ 	.byte	0xff
	.zero		1


	//   ....[107]....
        /*07a0*/ 	.word	0x00004370
        /*07a4*/ 	.word	0x00000000
        /*07a8*/ 	.word	0x00000000
        /*07ac*/ 	.short	0x0101
        /*07ae*/ 	.byte	0xff
	.zero		1


	//   ....[108]....
        /*07b0*/ 	.word	0x00004430
        /*07b4*/ 	.word	0x000000ff
        /*07b8*/ 	.word	0x00000000
        /*07bc*/ 	.short	0x010a
        /*07be*/ 	.byte	0x04
	.zero		1


	//   ....[109]....
        /*07c0*/ 	.word	0x00004440
        /*07c4*/ 	.word	0x000000ff
        /*07c8*/ 	.word	0x000001a0
        /*07cc*/ 	.short	0x010a
        /*07ce*/ 	.byte	0x17
	.zero		1


	//   ....[110]....
        /*07d0*/ 	.word	0x000044f0
        /*07d4*/ 	.word	0x000000ff
        /*07d8*/ 	.word	0x00000000
        /*07dc*/ 	.short	0x010a
        /*07de*/ 	.byte	0x05
	.zero		1


	//   ....[111]....
        /*07e0*/ 	.word	0x00004630
        /*07e4*/ 	.word	0x000000ff
        /*07e8*/ 	.word	0x00000000
        /*07ec*/ 	.short	0x010a
        /*07ee*/ 	.byte	0x04
	.zero		1


	//   ....[112]....
        /*07f0*/ 	.word	0x00004880
        /*07f4*/ 	.word	0x000000ff
        /*07f8*/ 	.word	0x00000000
        /*07fc*/ 	.short	0x010a
        /*07fe*/ 	.byte	0x04
	.zero		1


	//   ....[113]....
        /*0800*/ 	.word	0x00004910
        /*0804*/ 	.word	0x000000ff
        /*0808*/ 	.word	0x00000000
        /*080c*/ 	.short	0x010a
        /*080e*/ 	.byte	0x05
	.zero		1


	//   ....[114]....
        /*0810*/ 	.word	0x000049a0
        /*0814*/ 	.word	0x000000ff
        /*0818*/ 	.word	0x00000000
        /*081c*/ 	.short	0x010a
        /*081e*/ 	.byte	0x05
	.zero		1


	//   ....[115]....
        /*0820*/ 	.word	0x00004a40
        /*0824*/ 	.word	0x00000000
        /*0828*/ 	.word	0x00000000
        /*082c*/ 	.short	0x010a
        /*082e*/ 	.byte	0xff
	.zero		1


	//   ....[116]....
        /*0830*/ 	.word	0x00004a80
        /*0834*/ 	.word	0x00000000
        /*0838*/ 	.word	0x00000000
        /*083c*/ 	.short	0x010a
        /*083e*/ 	.byte	0xff
	.zero		1


	//   ....[117]....
        /*0840*/ 	.word	0x00004af0
        /*0844*/ 	.word	0x000000ff
        /*0848*/ 	.word	0x00000000
        /*084c*/ 	.short	0x0101
        /*084e*/ 	.byte	0x04
	.zero		1


	//   ....[118]....
        /*0850*/ 	.word	0x00004b30
        /*0854*/ 	.word	0x000000ff
        /*0858*/ 	.word	0x000001e0
        /*085c*/ 	.short	0x010a
        /*085e*/ 	.byte	0x11
	.zero		1


	//   ....[119]....
        /*0860*/ 	.word	0x00004b80
        /*0864*/ 	.word	0x000000ff
        /*0868*/ 	.word	0x00000000
        /*086c*/ 	.short	0x0101
        /*086e*/ 	.byte	0x04
	.zero		1


	//   ....[120]....
        /*0870*/ 	.word	0x00004ff0
        /*0874*/ 	.word	0x00000007
        /*0878*/ 	.word	0x00000160
        /*087c*/ 	.short	0x010a
        /*087e*/ 	.byte	0xff
	.zero		1


	//   ....[121]....
        /*0880*/ 	.word	0x00005160
        /*0884*/ 	.word	0x00000000
        /*0888*/ 	.word	0x00000000
        /*088c*/ 	.short	0x0101
        /*088e*/ 	.byte	0xff
	.zero		1


	//   ....[122]....
        /*0890*/ 	.word	0x000055d0
        /*0894*/ 	.word	0x000000ff
        /*0898*/ 	.word	0x00000158
        /*089c*/ 	.short	0x010a
        /*089e*/ 	.byte	0x11
	.zero		1


	//   ....[123]....
        /*08a0*/ 	.word	0x00005750
        /*08a4*/ 	.word	0x000000ff
        /*08a8*/ 	.word	0x00000148
        /*08ac*/ 	.short	0x010a
        /*08ae*/ 	.byte	0x11
	.zero		1


	//   ....[124]....
        /*08b0*/ 	.word	0x00005960
        /*08b4*/ 	.word	0x000000ff
        /*08b8*/ 	.word	0x00000140
        /*08bc*/ 	.short	0x010b
        /*08be*/ 	.byte	0x11
	.zero		1


	//   ....[125]....
        /*08c0*/ 	.word	0x00005970
        /*08c4*/ 	.word	0x000000ff
        /*08c8*/ 	.word	0x00000000
        /*08cc*/ 	.short	0x0101
        /*08ce*/ 	.byte	0x37
	.zero		1


	//   ....[126]....
        /*08d0*/ 	.word	0x000059b0
        /*08d4*/ 	.word	0x00000000
        /*08d8*/ 	.word	0x00000148
        /*08dc*/ 	.short	0x010a
        /*08de*/ 	.byte	0xff
	.zero		1


	//   ....[127]....
        /*08e0*/ 	.word	0x00005cf0
        /*08e4*/ 	.word	0x00000003
        /*08e8*/ 	.word	0x00000160
        /*08ec*/ 	.short	0x010a
        /*08ee*/ 	.byte	0xff
	.zero		1


	//   ....[128]....
        /*08f0*/ 	.word	0x00005e70
        /*08f4*/ 	.word	0x00000000
        /*08f8*/ 	.word	0x00000000
        /*08fc*/ 	.short	0x0101
        /*08fe*/ 	.byte	0xff
	.zero		1


	//   ....[129]....
        /*0900*/ 	.word	0x00006910
        /*0904*/ 	.word	0x000000ff
        /*0908*/ 	.word	0x00000140
        /*090c*/ 	.short	0x010a
        /*090e*/ 	.byte	0x2c
	.zero		1


	//   ....[130]....
        /*0910*/ 	.word	0x00006920
        /*0914*/ 	.word	0x00000095
        /*0918*/ 	.word	0x00000180
        /*091c*/ 	.short	0x010a
        /*091e*/ 	.byte	0xff
	.zero		1


	//   ....[131]....
        /*0920*/ 	.word	0x00006ab0
        /*0924*/ 	.word	0x000000ff
        /*0928*/ 	.word	0x00000140
        /*092c*/ 	.short	0x010a
        /*092e*/ 	.byte	0x2c
	.zero		1


	//   ....[132]....
        /*0930*/ 	.word	0x00006bb0
        /*0934*/ 	.word	0x000000ff
        /*0938*/ 	.word	0x00000000
        /*093c*/ 	.short	0x0101
        /*093e*/ 	.byte	0x04
	.zero		1


	//   ....[133]....
        /*0940*/ 	.word	0x00006c10
        /*0944*/ 	.word	0x00000095
        /*0948*/ 	.word	0x00000180
        /*094c*/ 	.short	0x010a
        /*094e*/ 	.byte	0xff
	.zero		1


	//   ....[134]....
        /*0950*/ 	.word	0x00006f30
        /*0954*/ 	.word	0x00000095
        /*0958*/ 	.word	0x00000000
        /*095c*/ 	.short	0x0101
        /*095e*/ 	.byte	0xff
	.zero		1


	//   ....[135]....
        /*0960*/ 	.word	0x00008150
        /*0964*/ 	.word	0x00000000
        /*0968*/ 	.word	0x000001d0
        /*096c*/ 	.short	0x010a
        /*096e*/ 	.byte	0xff
	.zero		1


	//   ....[136]....
        /*0970*/ 	.word	0x000081b0
        /*0974*/ 	.word	0x00000000
        /*0978*/ 	.word	0x000000a0
        /*097c*/ 	.short	0x010a
        /*097e*/ 	.byte	0xff
	.zero		1


	//   ....[137]....
        /*0980*/ 	.word	0x00008210
        /*0984*/ 	.word	0x00000000
        /*0988*/ 	.word	0x000000a0
        /*098c*/ 	.short	0x010a
        /*098e*/ 	.byte	0xff
	.zero		1


	//   ....[138]....
        /*0990*/ 	.word	0x00008260
        /*0994*/ 	.word	0x00000003
        /*0998*/ 	.word	0x00000160
        /*099c*/ 	.short	0x010a
        /*099e*/ 	.byte	0xff
	.zero		1


	//   ....[139]....
        /*09a0*/ 	.word	0x000082c0
        /*09a4*/ 	.word	0x00000000
        /*09a8*/ 	.word	0x00000000
        /*09ac*/ 	.short	0x010a
        /*09ae*/ 	.byte	0xff
	.zero		1


	//   ....[140]....
        /*09b0*/ 	.word	0x00008320
        /*09b4*/ 	.word	0x00000000
        /*09b8*/ 	.word	0x00000000
        /*09bc*/ 	.short	0x010a
        /*09be*/ 	.byte	0xff
	.zero		1


	//   ....[141]....
        /*09c0*/ 	.word	0x00008380
        /*09c4*/ 	.word	0x00000000
        /*09c8*/ 	.word	0x00000000
        /*09cc*/ 	.short	0x010a
        /*09ce*/ 	.byte	0xff
	.zero		1


	//   ....[142]....
        /*09d0*/ 	.word	0x000083e0
        /*09d4*/ 	.word	0x00000000
        /*09d8*/ 	.word	0x00000000
        /*09dc*/ 	.short	0x010a
        /*09de*/ 	.byte	0xff
	.zero		1


	//   ....[143]....
        /*09e0*/ 	.word	0x00008440
        /*09e4*/ 	.word	0x00000000
        /*09e8*/ 	.word	0x00000000
        /*09ec*/ 	.short	0x010a
        /*09ee*/ 	.byte	0xff
	.zero		1


	//   ....[144]....
        /*09f0*/ 	.word	0x000084a0
        /*09f4*/ 	.word	0x00000000
        /*09f8*/ 	.word	0x00000000
        /*09fc*/ 	.short	0x010a
        /*09fe*/ 	.byte	0xff
	.zero		1


	//   ....[145]....
        /*0a00*/ 	.word	0x00008500
        /*0a04*/ 	.word	0x00000000
        /*0a08*/ 	.word	0x00000000
        /*0a0c*/ 	.short	0x010a
        /*0a0e*/ 	.byte	0xff
	.zero		1


	//   ....[146]....
        /*0a10*/ 	.word	0x00008560
        /*0a14*/ 	.word	0x00000000
        /*0a18*/ 	.word	0x00000000
        /*0a1c*/ 	.short	0x010a
        /*0a1e*/ 	.byte	0xff
	.zero		1


	//   ....[147]....
        /*0a20*/ 	.word	0x000085c0
        /*0a24*/ 	.word	0x00000000
        /*0a28*/ 	.word	0x00000000
        /*0a2c*/ 	.short	0x010a
        /*0a2e*/ 	.byte	0xff
	.zero		1


	//   ....[148]....
        /*0a30*/ 	.word	0x00008620
        /*0a34*/ 	.word	0x00000000
        /*0a38*/ 	.word	0x00000000
        /*0a3c*/ 	.short	0x010a
        /*0a3e*/ 	.byte	0xff
	.zero		1


	//   ....[149]....
        /*0a40*/ 	.word	0x00008680
        /*0a44*/ 	.word	0x00000000
        /*0a48*/ 	.word	0x00000000
        /*0a4c*/ 	.short	0x010a
        /*0a4e*/ 	.byte	0xff
	.zero		1


	//   ....[150]....
        /*0a50*/ 	.word	0x000086e0
        /*0a54*/ 	.word	0x00000000
        /*0a58*/ 	.word	0x00000000
        /*0a5c*/ 	.short	0x010a
        /*0a5e*/ 	.byte	0xff
	.zero		1


	//   ....[151]....
        /*0a60*/ 	.word	0x00008740
        /*0a64*/ 	.word	0x00000000
        /*0a68*/ 	.word	0x00000000
        /*0a6c*/ 	.short	0x010a
        /*0a6e*/ 	.byte	0xff
	.zero		1


	//   ....[152]....
        /*0a70*/ 	.word	0x000087a0
        /*0a74*/ 	.word	0x00000000
        /*0a78*/ 	.word	0x00000000
        /*0a7c*/ 	.short	0x010a
        /*0a7e*/ 	.byte	0xff
	.zero		1


	//   ....[153]....
        /*0a80*/ 	.word	0x00008800
        /*0a84*/ 	.word	0x00000000
        /*0a88*/ 	.word	0x00000000
        /*0a8c*/ 	.short	0x010a
        /*0a8e*/ 	.byte	0xff
	.zero		1


	//   ....[154]....
        /*0a90*/ 	.word	0x00008860
        /*0a94*/ 	.word	0x00000000
        /*0a98*/ 	.word	0x00000000
        /*0a9c*/ 	.short	0x010a
        /*0a9e*/ 	.byte	0xff
	.zero		1


	//   ....[155]....
        /*0aa0*/ 	.word	0x000088c0
        /*0aa4*/ 	.word	0x00000000
        /*0aa8*/ 	.word	0x00000000
        /*0aac*/ 	.short	0x010a
        /*0aae*/ 	.byte	0xff
	.zero		1


	//   ....[156]....
        /*0ab0*/ 	.word	0x00008920
        /*0ab4*/ 	.word	0x00000000
        /*0ab8*/ 	.word	0x00000000
        /*0abc*/ 	.short	0x010a
        /*0abe*/ 	.byte	0xff
	.zero		1


	//   ....[157]....
        /*0ac0*/ 	.word	0x00008980
        /*0ac4*/ 	.word	0x00000000
        /*0ac8*/ 	.word	0x00000000
        /*0acc*/ 	.short	0x010a
        /*0ace*/ 	.byte	0xff
	.zero		1


	//   ....[158]....
        /*0ad0*/ 	.word	0x000089d0
        /*0ad4*/ 	.word	0x00000002
        /*0ad8*/ 	.word	0x000001c0
        /*0adc*/ 	.short	0x010a
        /*0ade*/ 	.byte	0xff
	.zero		1


	//   ....[159]....
        /*0ae0*/ 	.word	0x00008a30
        /*0ae4*/ 	.word	0x00000002
        /*0ae8*/ 	.word	0x00000170
        /*0aec*/ 	.short	0x010a
        /*0aee*/ 	.byte	0xff
	.zero		1


	//   ....[160]....
        /*0af0*/ 	.word	0x00008a80
        /*0af4*/ 	.word	0x00000002
        /*0af8*/ 	.word	0x00000160
        /*0afc*/ 	.short	0x010a
        /*0afe*/ 	.byte	0xff
	.zero		1


	//   ....[161]....
        /*0b00*/ 	.word	0x00008ae0
        /*0b04*/ 	.word	0x00000000
        /*0b08*/ 	.word	0x00000170
        /*0b0c*/ 	.short	0x010a
        /*0b0e*/ 	.byte	0xff
	.zero		1


	//   ....[162]....
        /*0b10*/ 	.word	0x00008b40
        /*0b14*/ 	.word	0x00000005
        /*0b18*/ 	.word	0x00000008
        /*0b1c*/ 	.short	0x010a
        /*0b1e*/ 	.byte	0xff
	.zero		1


	//   ....[163]....
        /*0b20*/ 	.word	0x00008c30
        /*0b24*/ 	.word	0x00000000
        /*0b28*/ 	.word	0x00000008
        /*0b2c*/ 	.short	0x010a
        /*0b2e*/ 	.byte	0xff
	.zero		1


	//   ....[164]....
        /*0b30*/ 	.word	0x00008c80
        /*0b34*/ 	.word	0x00000000
        /*0b38*/ 	.word	0x00000160
        /*0b3c*/ 	.short	0x010a
        /*0b3e*/ 	.byte	0xff
	.zero		1


	//   ....[165]....
        /*0b40*/ 	.word	0x00008ce0
        /*0b44*/ 	.word	0x00000000
        /*0b48*/ 	.word	0x000001a0
        /*0b4c*/ 	.short	0x010a
        /*0b4e*/ 	.byte	0xff
	.zero		1


	//   ....[166]....
        /*0b50*/ 	.word	0x00008d40
        /*0b54*/ 	.word	0x00000000
        /*0b58*/ 	.word	0x00000000
        /*0b5c*/ 	.short	0x010a
        /*0b5e*/ 	.byte	0xff
	.zero		1


	//   ....[167]....
        /*0b60*/ 	.word	0x00008da0
        /*0b64*/ 	.word	0x00000000
        /*0b68*/ 	.word	0x00000000
        /*0b6c*/ 	.short	0x010a
        /*0b6e*/ 	.byte	0xff
	.zero		1


	//   ....[168]....
        /*0b70*/ 	.word	0x00008e00
        /*0b74*/ 	.word	0x00000000
        /*0b78*/ 	.word	0x00000000
        /*0b7c*/ 	.short	0x010a
        /*0b7e*/ 	.byte	0xff
	.zero		1


	//   ....[169]....
        /*0b80*/ 	.word	0x00008e60
        /*0b84*/ 	.word	0x00000000
        /*0b88*/ 	.word	0x00000000
        /*0b8c*/ 	.short	0x010a
        /*0b8e*/ 	.byte	0xff
	.zero		1


	//   ....[170]....
        /*0b90*/ 	.word	0x00008ec0
        /*0b94*/ 	.word	0x00000000
        /*0b98*/ 	.word	0x000001e0
        /*0b9c*/ 	.short	0x010a
        /*0b9e*/ 	.byte	0xff
	.zero		1


	//   ....[171]....
        /*0ba0*/ 	.word	0x00008f10
        /*0ba4*/ 	.word	0x00000007
        /*0ba8*/ 	.word	0x00000160
        /*0bac*/ 	.short	0x010a
        /*0bae*/ 	.byte	0xff
	.zero		1


	//   ....[172]....
        /*0bb0*/ 	.word	0x00008f70
        /*0bb4*/ 	.word	0x00000000
        /*0bb8*/ 	.word	0x00000158
        /*0bbc*/ 	.short	0x010a
        /*0bbe*/ 	.byte	0xff
	.zero		1


	//   ....[173]....
        /*0bc0*/ 	.word	0x00008fd0
        /*0bc4*/ 	.word	0x00000000
        /*0bc8*/ 	.word	0x00000148
        /*0bcc*/ 	.short	0x010a
        /*0bce*/ 	.byte	0xff
	.zero		1


	//   ....[174]....
        /*0bd0*/ 	.word	0x00009020
        /*0bd4*/ 	.word	0x00000003
        /*0bd8*/ 	.word	0x00000160
        /*0bdc*/ 	.short	0x010a
        /*0bde*/ 	.byte	0xff
	.zero		1


	//   ....[175]....
        /*0be0*/ 	.word	0x00009080
        /*0be4*/ 	.word	0x00000000
        /*0be8*/ 	.word	0x00000140
        /*0bec*/ 	.short	0x010a
        /*0bee*/ 	.byte	0xff
	.zero		1


	//   ....[176]....
        /*0bf0*/ 	.word	0x000090d0
        /*0bf4*/ 	.word	0x00000095
        /*0bf8*/ 	.word	0x00000180
        /*0bfc*/ 	.short	0x010a
        /*0bfe*/ 	.byte	0xff
	.zero		1


	//----- nvinfo : EIATTR_NUM_MBARRIERS
	.align		4
.L_47:
        /*0c00*/ 	.byte	0x03, 0x38
        /*0c02*/ 	.short	0x003d


	//----- nvinfo : EIATTR_EXIT_INSTR_OFFSETS
	.align		4
        /*0c04*/ 	.byte	0x04, 0x1c
        /*0c06*/ 	.short	(.L_49 - .L_48)


	//   ....[0]....
.L_48:
        /*0c08*/ 	.word	0x000035c0


	//   ....[1]....
        /*0c0c*/ 	.word	0x00003ab0


	//   ....[2]....
        /*0c10*/ 	.word	0x00003b10


	//   ....[3]....
        /*0c14*/ 	.word	0x00004db0


	//   ....[4]....
        /*0c18*/ 	.word	0x000059e0


	//   ....[5]....
        /*0c1c*/ 	.word	0x00005a20


	//   ....[6]....
        /*0c20*/ 	.word	0x00008140


	//----- nvinfo : EIATTR_MAX_THREADS
	.align		4
.L_49:
        /*0c24*/ 	.byte	0x04, 0x05
        /*0c26*/ 	.short	(.L_51 - .L_50)
.L_50:
        /*0c28*/ 	.word	0x00000100
        /*0c2c*/ 	.word	0x00000001
        /*0c30*/ 	.word	0x00000001


	//----- nvinfo : EIATTR_CRS_STACK_SIZE
	.align		4
.L_51:
        /*0c34*/ 	.byte	0x04, 0x1e
        /*0c36*/ 	.short	(.L_53 - .L_52)
.L_52:
        /*0c38*/ 	.word	0x00000000


	//----- nvinfo : EIATTR_CBANK_PARAM_SIZE
	.align		4
.L_53:
        /*0c3c*/ 	.byte	0x03, 0x19
        /*0c3e*/ 	.short	0x0800


	//----- nvinfo : EIATTR_PARAM_CBANK
	.align		4
        /*0c40*/ 	.byte	0x04, 0x0a
        /*0c42*/ 	.short	(.L_55 - .L_54)
	.align		4
.L_54:
        /*0c44*/ 	.word	index@(.nv.constant0._ZN7cutlass13device_kernelINS_4gemm6kernel13GemmUniversalIN4cute5tupleIJiiiiEEENS1_10collective13CollectiveMmaINS1_35MainloopSm100TmaUmmaWarpSpecializedILi20ELi2ELi4ENS5_IJNS4_1CILi2EEESB_NSA_ILi1EEEEEEEENS5_IJNSA_ILi256EEENSA_ILi64EEESG_EEEaNS5_IJlSC_lEEEaSI_NS4_8TiledMMAINS4_8MMA_AtomIJNS4_21SM100_MMA_S8_2x1SM_SSIaaiLi256ELi64ELNS4_4UMMA5MajorE0ELSN_0ELNSM_8SaturateE0EEEEEENS4_6LayoutINS5_IJSC_SC_SC_EEENS5_IJNSA_ILi0EEEST_ST_EEEEENS5_IJNS4_10UnderscoreESW_SW_EEEEENS4_28SM100_TMA_2SM_LOAD_MULTICASTENS4_14ComposedLayoutINS4_7SwizzleILi2ELi4ELi3EEENS4_18smem_ptr_flag_bitsILi8EEENSR_INS5_IJNSA_ILi8EEESG_EEENS5_IJSG_SC_EEEEEEEvNS4_8identityENS4_18SM100_TMA_2SM_LOADES19_vS1A_EENS_8epilogue10collective18CollectiveEpilogueINS1D_23Sm100TmaWarpSpecializedILi1ELi1ELi64ELb0ELb0EEEJNS5_IJNSA_ILi128EEESG_SG_EEENS5_IJNSR_IS1I_SC_EENSR_ISG_SC_EEEEEaSI_aSI_NS1D_6fusion15FusionCallbacksIS1H_NS1N_17LinearCombinationIaiaiLNS_15FloatRoundStyleE2EEES1J_S1M_JEEENS4_5SM1004TMEM4LOAD26SM100_TMEM_LOAD_32dp32b64xENS4_13SM90_TMA_LOADES19_NS4_39AutoVectorizingCopyWithAssumedAlignmentILi128EEENS4_14SM90_TMA_STOREES19_S1Z_S1Z_EEEvvEEEEvNT_6ParamsE)
        /*0c48*/ 	.short	0x0380
        /*0c4a*/ 	.short	0x0800


	//----- nvinfo : EIATTR_SW_WAR
	.align		4
.L_55:
        /*0c4c*/ 	.byte	0x04, 0x36
        /*0c4e*/ 	.short	(.L_57 - .L_56)
.L_56:
        /*0c50*/ 	.word	0x00000008
.L_57:


//--------------------- .nv.callgraph             --------------------------
	.section	.nv.callgraph,"",@"SHT_CUDA_CALLGRAPH"
	.align	4
	.sectionentsize	8
	.align		4
        /*0000*/ 	.word	0x00000000
	.align		4
        /*0004*/ 	.word	0xffffffff
	.align		4
        /*0008*/ 	.word	index@(_ZN7cutlass13device_kernelINS_4gemm6kernel13GemmUniversalIN4cute5tupleIJiiiiEEENS1_10collective13CollectiveMmaINS1_35MainloopSm100TmaUmmaWarpSpecializedILi20ELi2ELi4ENS5_IJNS4_1CILi2EEESB_NSA_ILi1EEEEEEEENS5_IJNSA_ILi256EEENSA_ILi64EEESG_EEEaNS5_IJlSC_lEEEaSI_NS4_8TiledMMAINS4_8MMA_AtomIJNS4_21SM100_MMA_S8_2x1SM_SSIaaiLi256ELi64ELNS4_4UMMA5MajorE0ELSN_0ELNSM_8SaturateE0EEEEEENS4_6LayoutINS5_IJSC_SC_SC_EEENS5_IJNSA_ILi0EEEST_ST_EEEEENS5_IJNS4_10UnderscoreESW_SW_EEEEENS4_28SM100_TMA_2SM_LOAD_MULTICASTENS4_14ComposedLayoutINS4_7SwizzleILi2ELi4ELi3EEENS4_18smem_ptr_flag_bitsILi8EEENSR_INS5_IJNSA_ILi8EEESG_EEENS5_IJSG_SC_EEEEEEEvNS4_8identityENS4_18SM100_TMA_2SM_LOADES19_vS1A_EENS_8epilogue10collective18CollectiveEpilogueINS1D_23Sm100TmaWarpSpecializedILi1ELi1ELi64ELb0ELb0EEEJNS5_IJNSA_ILi128EEESG_SG_EEENS5_IJNSR_IS1I_SC_EENSR_ISG_SC_EEEEEaSI_aSI_NS1D_6fusion15FusionCallbacksIS1H_NS1N_17LinearCombinationIaiaiLNS_15FloatRoundStyleE2EEES1J_S1M_JEEENS4_5SM1004TMEM4LOAD26SM100_TMEM_LOAD_32dp32b64xENS4_13SM90_TMA_LOADES19_NS4_39AutoVectorizingCopyWithAssumedAlignmentILi128EEENS4_14SM90_TMA_STOREES19_S1Z_S1Z_EEEvvEEEEvNT_6ParamsE)
	.align		4
        /*000c*/ 	.word	index@(__assertfail)
	.align		4
        /*0010*/ 	.word	0x00000000
	.align		4
        /*0014*/ 	.word	0xfffffffe
	.align		4
        /*0018*/ 	.word	0x00000000
	.align		4
        /*001c*/ 	.word	0xfffffffd
	.align		4
        /*0020*/ 	.word	0x00000000
	.align		4
        /*0024*/ 	.word	0xfffffffc


//--------------------- .nv.constant4             --------------------------
	.section	.nv.constant4,"a",@progbits
	.align	8
	.align		8
.nv.constant4:
        /*0000*/ 	.dword	__assertfail
	.align		8
        /*0008*/ 	.dword	__unnamed_1
	.align		8
        /*0010*/ 	.dword	__unnamed_2
	.align		8
        /*0018*/ 	.dword	_ZN40_INTERNAL_daa49815_4_k_cu_00fa8617_334114cuda3std3__45__cpo5beginE
	.align		8
        /*0020*/ 	.dword	_ZN40_INTERNAL_daa49815_4_k_cu_00fa8617_334114cuda3std3__45__cpo3endE
	.align		8
        /*0028*/ 	.dword	_ZN40_INTERNAL_daa49815_4_k_cu_00fa8617_334114cuda3std3__45__cpo6cbeginE
	.align		8
        /*0030*/ 	.dword	_ZN40_INTERNAL_daa49815_4_k_cu_00fa8617_334114cuda3std3__45__cpo4cendE
	.align		8
        /*0038*/ 	.dword	_ZN40_INTERNAL_daa49815_4_k_cu_00fa8617_334114cuda3std3__442_GLOBAL__N__daa49815_4_k_cu_00fa8617_334116ignoreE
	.align		8
        /*0040*/ 	.dword	_ZN40_INTERNAL_daa49815_4_k_cu_00fa8617_334114cuda3std3__419piecewise_constructE
	.align		8
        /*0048*/ 	.dword	_ZN40_INTERNAL_daa49815_4_k_cu_00fa8617_334114cuda3std3__48in_placeE
	.align		8
        /*0050*/ 	.dword	_ZN40_INTERNAL_daa49815_4_k_cu_00fa8617_334114cuda3std6ranges3__45__cpo4swapE
	.align		8
        /*0058*/ 	.dword	_ZN40_INTERNAL_daa49815_4_k_cu_00fa8617_334114cuda3std6ranges3__45__cpo9iter_moveE
	.align		8
        /*0060*/ 	.dword	_ZN40_INTERNAL_daa49815_4_k_cu_00fa8617_334114cute7productE
	.align		8
        /*0068*/ 	.dword	_ZN40_INTERNAL_daa49815_4_k_cu_00fa8617_334114cute1_E
	.align		8
        /*0070*/ 	.dword	$str$25
	.align		8
        /*0078*/ 	.dword	$str$26
	.align		8
        /*0080*/ 	.dword	$str$27
	.align		8
        /*0088*/ 	.dword	$str$28


//--------------------- .text._ZN7cutlass13device_kernelINS_4gemm6kernel13GemmUniversalIN4cute5tupleIJiiiiEEENS1_10collective13CollectiveMmaINS1_35MainloopSm100TmaUmmaWarpSpecializedILi20ELi2ELi4ENS5_IJNS4_1CILi2EEESB_NSA_ILi1EEEEEEEENS5_IJNSA_ILi256EEENSA_ILi64EEESG_EEEaNS5_IJlSC_lEEEaSI_NS4_8TiledMMAINS4_8MMA_AtomIJNS4_21SM100_MMA_S8_2x1SM_SSIaaiLi256ELi64ELNS4_4UMMA5MajorE0ELSN_0ELNSM_8SaturateE0EEEEEENS4_6LayoutINS5_IJSC_SC_SC_EEENS5_IJNSA_ILi0EEEST_ST_EEEEENS5_IJNS4_10UnderscoreESW_SW_EEEEENS4_28SM100_TMA_2SM_LOAD_MULTICASTENS4_14ComposedLayoutINS4_7SwizzleILi2ELi4ELi3EEENS4_18smem_ptr_flag_bitsILi8EEENSR_INS5_IJNSA_ILi8EEESG_EEENS5_IJSG_SC_EEEEEEEvNS4_8identityENS4_18SM100_TMA_2SM_LOADES19_vS1A_EENS_8epilogue10collective18CollectiveEpilogueINS1D_23Sm100TmaWarpSpecializedILi1ELi1ELi64ELb0ELb0EEEJNS5_IJNSA_ILi128EEESG_SG_EEENS5_IJNSR_IS1I_SC_EENSR_ISG_SC_EEEEEaSI_aSI_NS1D_6fusion15FusionCallbacksIS1H_NS1N_17LinearCombinationIaiaiLNS_15FloatRoundStyleE2EEES1J_S1M_JEEENS4_5SM1004TMEM4LOAD26SM100_TMEM_LOAD_32dp32b64xENS4_13SM90_TMA_LOADES19_NS4_39AutoVectorizingCopyWithAssumedAlignmentILi128EEENS4_14SM90_TMA_STOREES19_S1Z_S1Z_EEEvvEEEEvNT_6ParamsE --------------------------
	.section	.text._ZN7cutlass13device_kernelINS_4gemm6kernel13GemmUniversalIN4cute5tupleIJiiiiEEENS1_10collective13CollectiveMmaINS1_35MainloopSm100TmaUmmaWarpSpecializedILi20ELi2ELi4ENS5_IJNS4_1CILi2EEESB_NSA_ILi1EEEEEEEENS5_IJNSA_ILi256EEENSA_ILi64EEESG_EEEaNS5_IJlSC_lEEEaSI_NS4_8TiledMMAINS4_8MMA_AtomIJNS4_21SM100_MMA_S8_2x1SM_SSIaaiLi256ELi64ELNS4_4UMMA5MajorE0ELSN_0ELNSM_8SaturateE0EEEEEENS4_6LayoutINS5_IJSC_SC_SC_EEENS5_IJNSA_ILi0EEEST_ST_EEEEENS5_IJNS4_10UnderscoreESW_SW_EEEEENS4_28SM100_TMA_2SM_LOAD_MULTICASTENS4_14ComposedLayoutINS4_7SwizzleILi2ELi4ELi3EEENS4_18smem_ptr_flag_bitsILi8EEENSR_INS5_IJNSA_ILi8EEESG_EEENS5_IJSG_SC_EEEEEEEvNS4_8identityENS4_18SM100_TMA_2SM_LOADES19_vS1A_EENS_8epilogue10collective18CollectiveEpilogueINS1D_23Sm100TmaWarpSpecializedILi1ELi1ELi64ELb0ELb0EEEJNS5_IJNSA_ILi128EEESG_SG_EEENS5_IJNSR_IS1I_SC_EENSR_ISG_SC_EEEEEaSI_aSI_NS1D_6fusion15FusionCallbacksIS1H_NS1N_17LinearCombinationIaiaiLNS_15FloatRoundStyleE2EEES1J_S1M_JEEENS4_5SM1004TMEM4LOAD26SM100_TMEM_LOAD_32dp32b64xENS4_13SM90_TMA_LOADES19_NS4_39AutoVectorizingCopyWithAssumedAlignmentILi128EEENS4_14SM90_TMA_STOREES19_S1Z_S1Z_EEEvvEEEEvNT_6ParamsE,"ax",@progbits
	.align	128
.text._ZN7cutlass13device_kernelINS_4gemm6kernel13GemmUniversalIN4cute5tupleIJiiiiEEENS1_10collective13CollectiveMmaINS1_35MainloopSm100TmaUmmaWarpSpecializedILi20ELi2ELi4ENS5_IJNS4_1CILi2EEESB_NSA_ILi1EEEEEEEENS5_IJNSA_ILi256EEENSA_ILi64EEESG_EEEaNS5_IJlSC_lEEEaSI_NS4_8TiledMMAINS4_8MMA_AtomIJNS4_21SM100_MMA_S8_2x1SM_SSIaaiLi256ELi64ELNS4_4UMMA5MajorE0ELSN_0ELNSM_8SaturateE0EEEEEENS4_6LayoutINS5_IJSC_SC_SC_EEENS5_IJNSA_ILi0EEEST_ST_EEEEENS5_IJNS4_10UnderscoreESW_SW_EEEEENS4_28SM100_TMA_2SM_LOAD_MULTICASTENS4_14ComposedLayoutINS4_7SwizzleILi2ELi4ELi3EEENS4_18smem_ptr_flag_bitsILi8EEENSR_INS5_IJNSA_ILi8EEESG_EEENS5_IJSG_SC_EEEEEEEvNS4_8identityENS4_18SM100_TMA_2SM_LOADES19_vS1A_EENS_8epilogue10collective18CollectiveEpilogueINS1D_23Sm100TmaWarpSpecializedILi1ELi1ELi64ELb0ELb0EEEJNS5_IJNSA_ILi128EEESG_SG_EEENS5_IJNSR_IS1I_SC_EENSR_ISG_SC_EEEEEaSI_aSI_NS1D_6fusion15FusionCallbacksIS1H_NS1N_17LinearCombinationIaiaiLNS_15FloatRoundStyleE2EEES1J_S1M_JEEENS4_5SM1004TMEM4LOAD26SM100_TMEM_LOAD_32dp32b64xENS4_13SM90_TMA_LOADES19_NS4_39AutoVectorizingCopyWithAssumedAlignmentILi128EEENS4_14SM90_TMA_STOREES19_S1Z_S1Z_EEEvvEEEEvNT_6ParamsE:
        .type           _ZN7cutlass13device_kernelINS_4gemm6kernel13GemmUniversalIN4cute5tupleIJiiiiEEENS1_10collective13CollectiveMmaINS1_35MainloopSm100TmaUmmaWarpSpecializedILi20ELi2ELi4ENS5_IJNS4_1CILi2EEESB_NSA_ILi1EEEEEEEENS5_IJNSA_ILi256EEENSA_ILi64EEESG_EEEaNS5_IJlSC_lEEEaSI_NS4_8TiledMMAINS4_8MMA_AtomIJNS4_21SM100_MMA_S8_2x1SM_SSIaaiLi256ELi64ELNS4_4UMMA5MajorE0ELSN_0ELNSM_8SaturateE0EEEEEENS4_6LayoutINS5_IJSC_SC_SC_EEENS5_IJNSA_ILi0EEEST_ST_EEEEENS5_IJNS4_10UnderscoreESW_SW_EEEEENS4_28SM100_TMA_2SM_LOAD_MULTICASTENS4_14ComposedLayoutINS4_7SwizzleILi2ELi4ELi3EEENS4_18smem_ptr_flag_bitsILi8EEENSR_INS5_IJNSA_ILi8EEESG_EEENS5_IJSG_SC_EEEEEEEvNS4_8identityENS4_18SM100_TMA_2SM_LOADES19_vS1A_EENS_8epilogue10collective18CollectiveEpilogueINS1D_23Sm100TmaWarpSpecializedILi1ELi1ELi64ELb0ELb0EEEJNS5_IJNSA_ILi128EEESG_SG_EEENS5_IJNSR_IS1I_SC_EENSR_ISG_SC_EEEEEaSI_aSI_NS1D_6fusion15FusionCallbacksIS1H_NS1N_17LinearCombinationIaiaiLNS_15FloatRoundStyleE2EEES1J_S1M_JEEENS4_5SM1004TMEM4LOAD26SM100_TMEM_LOAD_32dp32b64xENS4_13SM90_TMA_LOADES19_NS4_39AutoVectorizingCopyWithAssumedAlignmentILi128EEENS4_14SM90_TMA_STOREES19_S1Z_S1Z_EEEvvEEEEvNT_6ParamsE,@function
        .size           _ZN7cutlass13device_kernelINS_4gemm6kernel13GemmUniversalIN4cute5tupleIJiiiiEEENS1_10collective13CollectiveMmaINS1_35MainloopSm100TmaUmmaWarpSpecializedILi20ELi2ELi4ENS5_IJNS4_1CILi2EEESB_NSA_ILi1EEEEEEEENS5_IJNSA_ILi256EEENSA_ILi64EEESG_EEEaNS5_IJlSC_lEEEaSI_NS4_8TiledMMAINS4_8MMA_AtomIJNS4_21SM100_MMA_S8_2x1SM_SSIaaiLi256ELi64ELNS4_4UMMA5MajorE0ELSN_0ELNSM_8SaturateE0EEEEEENS4_6LayoutINS5_IJSC_SC_SC_EEENS5_IJNSA_ILi0EEEST_ST_EEEEENS5_IJNS4_10UnderscoreESW_SW_EEEEENS4_28SM100_TMA_2SM_LOAD_MULTICASTENS4_14ComposedLayoutINS4_7SwizzleILi2ELi4ELi3EEENS4_18smem_ptr_flag_bitsILi8EEENSR_INS5_IJNSA_ILi8EEESG_EEENS5_IJSG_SC_EEEEEEEvNS4_8identityENS4_18SM100_TMA_2SM_LOADES19_vS1A_EENS_8epilogue10collective18CollectiveEpilogueINS1D_23Sm100TmaWarpSpecializedILi1ELi1ELi64ELb0ELb0EEEJNS5_IJNSA_ILi128EEESG_SG_EEENS5_IJNSR_IS1I_SC_EENSR_ISG_SC_EEEEEaSI_aSI_NS1D_6fusion15FusionCallbacksIS1H_NS1N_17LinearCombinationIaiaiLNS_15FloatRoundStyleE2EEES1J_S1M_JEEENS4_5SM1004TMEM4LOAD26SM100_TMEM_LOAD_32dp32b64xENS4_13SM90_TMA_LOADES19_NS4_39AutoVectorizingCopyWithAssumedAlignmentILi128EEENS4_14SM90_TMA_STOREES19_S1Z_S1Z_EEEvvEEEEvNT_6ParamsE,(.L_x_198 - _ZN7cutlass13device_kernelINS_4gemm6kernel13GemmUniversalIN4cute5tupleIJiiiiEEENS1_10collective13CollectiveMmaINS1_35MainloopSm100TmaUmmaWarpSpecializedILi20ELi2ELi4ENS5_IJNS4_1CILi2EEESB_NSA_ILi1EEEEEEEENS5_IJNSA_ILi256EEENSA_ILi64EEESG_EEEaNS5_IJlSC_lEEEaSI_NS4_8TiledMMAINS4_8MMA_AtomIJNS4_21SM100_MMA_S8_2x1SM_SSIaaiLi256ELi64ELNS4_4UMMA5MajorE0ELSN_0ELNSM_8SaturateE0EEEEEENS4_6LayoutINS5_IJSC_SC_SC_EEENS5_IJNSA_ILi0EEEST_ST_EEEEENS5_IJNS4_10UnderscoreESW_SW_EEEEENS4_28SM100_TMA_2SM_LOAD_MULTICASTENS4_14ComposedLayoutINS4_7SwizzleILi2ELi4ELi3EEENS4_18smem_ptr_flag_bitsILi8EEENSR_INS5_IJNSA_ILi8EEESG_EEENS5_IJSG_SC_EEEEEEEvNS4_8identityENS4_18SM100_TMA_2SM_LOADES19_vS1A_EENS_8epilogue10collective18CollectiveEpilogueINS1D_23Sm100TmaWarpSpecializedILi1ELi1ELi64ELb0ELb0EEEJNS5_IJNSA_ILi128EEESG_SG_EEENS5_IJNSR_IS1I_SC_EENSR_ISG_SC_EEEEEaSI_aSI_NS1D_6fusion15FusionCallbacksIS1H_NS1N_17LinearCombinationIaiaiLNS_15FloatRoundStyleE2EEES1J_S1M_JEEENS4_5SM1004TMEM4LOAD26SM100_TMEM_LOAD_32dp32b64xENS4_13SM90_TMA_LOADES19_NS4_39AutoVectorizingCopyWithAssumedAlignmentILi128EEENS4_14SM90_TMA_STOREES19_S1Z_S1Z_EEEvvEEEEvNT_6ParamsE)
        .other          _ZN7cutlass13device_kernelINS_4gemm6kernel13GemmUniversalIN4cute5tupleIJiiiiEEENS1_10collective13CollectiveMmaINS1_35MainloopSm100TmaUmmaWarpSpecializedILi20ELi2ELi4ENS5_IJNS4_1CILi2EEESB_NSA_ILi1EEEEEEEENS5_IJNSA_ILi256EEENSA_ILi64EEESG_EEEaNS5_IJlSC_lEEEaSI_NS4_8TiledMMAINS4_8MMA_AtomIJNS4_21SM100_MMA_S8_2x1SM_SSIaaiLi256ELi64ELNS4_4UMMA5MajorE0ELSN_0ELNSM_8SaturateE0EEEEEENS4_6LayoutINS5_IJSC_SC_SC_EEENS5_IJNSA_ILi0EEEST_ST_EEEEENS5_IJNS4_10UnderscoreESW_SW_EEEEENS4_28SM100_TMA_2SM_LOAD_MULTICASTENS4_14ComposedLayoutINS4_7SwizzleILi2ELi4ELi3EEENS4_18smem_ptr_flag_bitsILi8EEENSR_INS5_IJNSA_ILi8EEESG_EEENS5_IJSG_SC_EEEEEEEvNS4_8identityENS4_18SM100_TMA_2SM_LOADES19_vS1A_EENS_8epilogue10collective18CollectiveEpilogueINS1D_23Sm100TmaWarpSpecializedILi1ELi1ELi64ELb0ELb0EEEJNS5_IJNSA_ILi128EEESG_SG_EEENS5_IJNSR_IS1I_SC_EENSR_ISG_SC_EEEEEaSI_aSI_NS1D_6fusion15FusionCallbacksIS1H_NS1N_17LinearCombinationIaiaiLNS_15FloatRoundStyleE2EEES1J_S1M_JEEENS4_5SM1004TMEM4LOAD26SM100_TMEM_LOAD_32dp32b64xENS4_13SM90_TMA_LOADES19_NS4_39AutoVectorizingCopyWithAssumedAlignmentILi128EEENS4_14SM90_TMA_STOREES19_S1Z_S1Z_EEEvvEEEEvNT_6ParamsE,@"STO_CUDA_ENTRY STV_DEFAULT"
_ZN7cutlass13device_kernelINS_4gemm6kernel13GemmUniversalIN4cute5tupleIJiiiiEEENS1_10collective13CollectiveMmaINS1_35MainloopSm100TmaUmmaWarpSpecializedILi20ELi2ELi4ENS5_IJNS4_1CILi2EEESB_NSA_ILi1EEEEEEEENS5_IJNSA_ILi256EEENSA_ILi64EEESG_EEEaNS5_IJlSC_lEEEaSI_NS4_8TiledMMAINS4_8MMA_AtomIJNS4_21SM100_MMA_S8_2x1SM_SSIaaiLi256ELi64ELNS4_4UMMA5MajorE0ELSN_0ELNSM_8SaturateE0EEEEEENS4_6LayoutINS5_IJSC_SC_SC_EEENS5_IJNSA_ILi0EEEST_ST_EEEEENS5_IJNS4_10UnderscoreESW_SW_EEEEENS4_28SM100_TMA_2SM_LOAD_MULTICASTENS4_14ComposedLayoutINS4_7SwizzleILi2ELi4ELi3EEENS4_18smem_ptr_flag_bitsILi8EEENSR_INS5_IJNSA_ILi8EEESG_EEENS5_IJSG_SC_EEEEEEEvNS4_8identityENS4_18SM100_TMA_2SM_LOADES19_vS1A_EENS_8epilogue10collective18CollectiveEpilogueINS1D_23Sm100TmaWarpSpecializedILi1ELi1ELi64ELb0ELb0EEEJNS5_IJNSA_ILi128EEESG_SG_EEENS5_IJNSR_IS1I_SC_EENSR_ISG_SC_EEEEEaSI_aSI_NS1D_6fusion15FusionCallbacksIS1H_NS1N_17LinearCombinationIaiaiLNS_15FloatRoundStyleE2EEES1J_S1M_JEEENS4_5SM1004TMEM4LOAD26SM100_TMEM_LOAD_32dp32b64xENS4_13SM90_TMA_LOADES19_NS4_39AutoVectorizingCopyWithAssumedAlignmentILi128EEENS4_14SM90_TMA_STOREES19_S1Z_S1Z_EEEvvEEEEvNT_6ParamsE:
[----:B------:R-:W1:Y:S01]  /*0000*/  LDC R1, c[0x0][0x37c] ;  /* 0x0000df00ff017b82 */ /* 0x000e620000000800 */
[----:B------:R-:W2:Y:S01]  /*0010*/  S2R R142, SR_TID.X ;  /* 0x00000000008e7919 */ /* 0x000ea20000002100 */
[----:B------:R-:W3:Y:S06]  /*0020*/  LDCU.64 UR8, c[0x0][0x890] ;  /* 0x00011200ff0877ac */ /* 0x000eec0008000a00 */
[----:B------:R-:W4:Y:S01]  /*0030*/  S2UR UR55, SR_CgaCtaId ;  /* 0x00000000003779c3 */ /* 0x000f220000008800 */
[----:B------:R-:W-:Y:S02]  /*0040*/  PRMT R147, RZ, 0x7610, R147 ;  /* 0x00007610ff937816 */ /* 0x000fe40000000093 */
[----:B------:R-:W-:Y:S01]  /*0050*/  ELECT P1, URZ, PT ;  /* 0x0000000000ff782f */ /* 0x000fe20003820000 */
[----:B---3--:R-:W-:-:S04]  /*0060*/  UISETP.NE.U32.AND UP0, UPT, UR8, URZ, UPT ;  /* 0x000000ff0800728c */ /* 0x008fc8000bf05070 */
[----:B------:R-:W-:Y:S02]  /*0070*/  UISETP.NE.AND.EX UP0, UPT, UR9, URZ, UPT, UP0 ;  /* 0x000000ff0900728c */ /* 0x000fe4000bf05300 */
[----:B----4-:R-:W-:Y:S02]  /*0080*/  ULOP3.LUT UR33, UR55, 0x1, URZ, 0xc0, !UPT ;  /* 0x0000000137217892 */ /* 0x010fe4000f8ec0ff */
[----:B------:R-:W-:Y:S01]  /*0090*/  ULOP3.LUT UR35, UR55, 0x1, URZ, 0x3c, !UPT ;  /* 0x0000000137237892 */ /* 0x000fe2000f8e3cff */
[----:B--2---:R-:W-:-:S05]  /*00a0*/  SHF.R.U32.HI R148, RZ, 0x5, R142 ;  /* 0x00000005ff947819 */ /* 0x004fca000001168e */
[----:B------:R-:W2:Y:S02]  /*00b0*/  SHFL.IDX PT, R0, R148, RZ, 0x1f ;  /* 0x00001fff94007589 */ /* 0x000ea400000e0000 */
[----:B--2---:R-:W-:Y:S01]  /*00c0*/  R2UR UR18, R0 ;  /* 0x00000000001272ca */ /* 0x004fe200000e0000 */
[----:B-1----:R-:W-:-:S14]  /*00d0*/  BRA.U UP0, `(.L_x_0) ;  /* 0x0000000100307547 */ /* 0x002fdc000b800000 */
[----:B------:R-:W1:Y:S02]  /*00e0*/  LDCU.64 UR4, c[0x0][0x888] ;  /* 0x00011100ff0477ac */ /* 0x000e640008000a00 */
[----:B-1----:R-:W-:-:S04]  /*00f0*/  UISETP.NE.U32.AND UP0, UPT, UR4, URZ, UPT ;  /* 0x000000ff0400728c */ /* 0x002fc8000bf05070 */
[----:B------:R-:W-:-:S09]  /*0100*/  UISETP.NE.AND.EX UP0, UPT, UR5, URZ, UPT, UP0 ;  /* 0x000000ff0500728c */ /* 0x000fd2000bf05300 */
[----:B------:R-:W-:Y:S05]  /*0110*/  BRA.U !UP0, `(.L_x_1) ;  /* 0x0000000108147547 */ /* 0x000fea000b800000 */
[----:B------:R-:W1:Y:S01]  /*0120*/  LDC.64 R72, c[0x0][0x888] ;  /* 0x00022200ff487b82 */ /* 0x000e620000000a00 */
[----:B------:R-:W1:Y:S02]  /*0130*/  LDCU.64 UR4, c[0x0][0x358] ;  /* 0x00006b00ff0477ac */ /* 0x000e640008000a00 */
[----:B-1----:R1:W5:Y:S01]  /*0140*/  LDG.E R72, desc[UR4][R72.64] ;  /* 0x0000000448487981 */ /* 0x002362000c1e1900 */
[----:B------:R-:W-:Y:S01]  /*0150*/  HFMA2 R147, -RZ, RZ, 0, 5.9604644775390625e-08 ;  /* 0x00000001ff937431 */ /* 0x000fe200000001ff */
[----:B------:R-:W-:Y:S05]  /*0160*/  BRA `(.L_x_0) ;  /* 0x00000000000c7947 */ /* 0x000fea0003800000 */
.L_x_1:
[----:B------:R-:W1:Y:S01]  /*0170*/  LDCU UR4, c[0x0][0x880] ;  /* 0x00011000ff0477ac */ /* 0x000e620008000800 */
[----:B------:R-:W-:Y:S01]  /*0180*/  HFMA2 R147, -RZ, RZ, 0, 5.9604644775390625e-08 ;  /* 0x00000001ff937431 */ /* 0x000fe200000001ff */
[----:B-1----:R-:W-:-:S07]  /*0190*/  MOV R72, UR4 ;  /* 0x0000000400487c02 */ /* 0x002fce0008000f00 */
.L_x_0:
[----:B------:R-:W2:Y:S02]  /*01a0*/  LDCU.64 UR4, c[0x0][0x8b0] ;  /* 0x00011600ff0477ac */ /* 0x000ea40008000a00 */
[----:B--2---:R-:W-:-:S04]  /*01b0*/  UISETP.NE.U32.AND UP0, UPT, UR4, URZ, UPT ;  /* 0x000000ff0400728c */ /* 0x004fc8000bf05070 */
[----:B------:R-:W-:-:S09]  /*01c0*/  UISETP.NE.AND.EX UP0, UPT, UR5, URZ, UPT, UP0 ;  /* 0x000000ff0500728c */ /* 0x000fd2000bf05300 */
[----:B------:R-:W-:Y:S05]  /*01d0*/  BRA.U UP0, `(.L_x_2) ;  /* 0x0000000100287547 */ /* 0x000fea000b800000 */
[----:B------:R-:W2:Y:S02]  /*01e0*/  LDCU.64 UR4, c[0x0][0x8a8] ;  /* 0x00011500ff0477ac */ /* 0x000ea40008000a00 */
[----:B--2---:R-:W-:-:S04]  /*01f0*/  UISETP.NE.U32.AND UP0, UPT, UR4, URZ, UPT ;  /* 0x000000ff0400728c */ /* 0x004fc8000bf05070 */
[----:B------:R-:W-:-:S09]  /*0200*/  UISETP.NE.AND.EX UP0, UPT, UR5, URZ, UPT, UP0 ;  /* 0x000000ff0500728c */ /* 0x000fd2000bf05300 */
[----:B------:R-:W-:Y:S05]  /*0210*/  BRA.U !UP0, `(.L_x_3) ;  /* 0x0000000108107547 */ /* 0x000fea000b800000 */
[----:B------:R-:W2:Y:S01]  /*0220*/  LDC.64 R70, c[0x0][0x8a8] ;  /* 0x00022a00ff467b82 */ /* 0x000ea20000000a00 */
[----:B------:R-:W2:Y:S02]  /*0230*/  LDCU.64 UR4, c[0x0][0x358] ;  /* 0x00006b00ff0477ac */ /* 0x000ea40008000a00 */
[----:B--2---:R2:W5:Y:S01]  /*0240*/  LDG.E R70, desc[UR4][R70.64] ;  /* 0x0000000446467981 */ /* 0x004562000c1e1900 */
[----:B------:R-:W-:Y:S05]  /*0250*/  BRA `(.L_x_2) ;  /* 0x0000000000087947 */ /* 0x000fea0003800000 */
.L_x_3:
[----:B------:R-:W2:Y:S02]  /*0260*/  LDCU UR4, c[0x0][0x8a0] ;  /* 0x00011400ff0477ac */ /* 0x000ea40008000800 */
[----:B--2---:R-:W-:Y:S02]  /*0270*/  MOV R70, UR4 ;  /* 0x0000000400467c02 */ /* 0x004fe40008000f00 */
.L_x_2:
[----:B------:R-:W-:Y:S01]  /*0280*/  IMAD.U32 R0, RZ, RZ, UR18 ;  /* 0x00000012ff007e24 */ /* 0x000fe2000f8e00ff */
[----:B------:R-:W-:Y:S04]  /*0290*/  BSSY.RECONVERGENT B0, `(.L_x_4) ;  /* 0x000000c000007945 */ /* 0x000fe80003800200 */
[C---:B------:R-:W-:Y:S02]  /*02a0*/  ISETP.NE.OR P2, PT, R0.reuse, 0x1, !P1 ;  /* 0x000000010000780c */ /* 0x040fe40004f45670 */
[----:B------:R-:W-:-:S11]  /*02b0*/  ISETP.NE.OR P0, PT, R0, 0x3, !P1 ;  /* 0x000000030000780c */ /* 0x000fd60004f05670 */
[----:B------:R-:W-:Y:S05]  /*02c0*/  @P2 BRA `(.L_x_5) ;  /* 0x0000000000202947 */ /* 0x000fea0003800000 */
[----:B------:R-:W3:Y:S02]  /*02d0*/  LDCU.64 UR4, c[0x0][0x348] ;  /* 0x00006900ff0477ac */ /* 0x000ee40008000a00 */
[----:B---3--:R-:W-:Y:S02]  /*02e0*/  UIADD3 UR6, UP1, UPT, UR4, 0x80, URZ ;  /* 0x0000008004067890 */ /* 0x008fe4000ff3e0ff */
[----:B------:R-:W-:Y:S02]  /*02f0*/  UIADD3 UR4, UP0, UPT, UR4, 0x180, URZ ;  /* 0x0000018004047890 */ /* 0x000fe4000ff1e0ff */
[----:B------:R-:W-:Y:S02]  /*0300*/  UIADD3.X UR7, UPT, UPT, URZ, UR5, URZ, UP1, !UPT ;  /* 0x00000005ff077290 */ /* 0x000fe40008ffe4ff */
[----:B------:R-:W-:-:S07]  /*0310*/  UIADD3.X UR5, UPT, UPT, URZ, UR5, URZ, UP0, !UPT ;  /* 0x00000005ff057290 */ /* 0x000fce00087fe4ff */
[----:B------:R3:W-:Y:S02]  /*0320*/  UTMACCTL.PF [UR6] ;  /* 0x00000000060079b9 */ /* 0x0007e40008040000 */
[----:B------:R3:W-:Y:S02]  /*0330*/  UTMACCTL.PF [UR4] ;  /* 0x00000000040079b9 */ /* 0x0007e40008040000 */
[----:B---3--:R-:W-:Y:S01]  /*0340*/  NOP ;  /* 0x0000000000007918 */ /* 0x008fe20000000000 */
.L_x_5:
[----:B------:R-:W-:Y:S05]  /*0350*/  BSYNC.RECONVERGENT B0 ;  /* 0x0000000000007941 */ /* 0x000fea0003800200 */
.L_x_4:
[----:B------:R-:W-:Y:S04]  /*0360*/  BSSY.RECONVERGENT B0, `(.L_x_6) ;  /* 0x000000a000007945 */ /* 0x000fe80003800200 */
        /* <DEDUP_REMOVED lines=9> */
.L_x_7:
[----:B------:R-:W-:Y:S05]  /*0400*/  BSYNC.RECONVERGENT B0 ;  /* 0x0000000000007941 */ /* 0x000fea0003800200 */
.L_x_6:
[----:B------:R-:W3:Y:S01]  /*0410*/  LDCU.64 UR4, c[0x0][0x888] ;  /* 0x00011100ff0477ac */ /* 0x000ee20008000a00 */
[----:B------:R-:W-:Y:S02]  /*0420*/  UISETP.EQ.U32.AND UP1, UPT, UR8, URZ, UPT ;  /* 0x000000ff0800728c */ /* 0x000fe4000bf22070 */
[----:B------:R-:W-:Y:S02]  /*0430*/  UPLOP3.LUT UP3, UPT, UPT, UPT, UPT, 0x80, 0x8 ;  /* 0x000000000008789c */ /* 0x000fe40003f6f070 */
[----:B---3--:R-:W-:-:S04]  /*0440*/  UISETP.NE.U32.AND UP0, UPT, UR4, URZ, UPT ;  /* 0x000000ff0400728c */ /* 0x008fc8000bf05070 */
[----:B------:R-:W-:-:S04]  /*0450*/  UISETP.NE.AND.EX UP0, UPT, UR5, URZ, UPT, UP0 ;  /* 0x000000ff0500728c */ /* 0x000fc8000bf05300 */
[----:B------:R-:W-:-:S04]  /*0460*/  UISETP.EQ.OR.EX UP2, UPT, UR9, URZ, !UP0, UP1 ;  /* 0x000000ff0900728c */ /* 0x000fc8000c742710 */
[----:B------:R-:W-:-:S05]  /*0470*/  UP2UR UR61, UPR, URZ, 0x4 ;  /* 0x00000004ff3d7883 */ /* 0x000fca0008000000 */
[----:B------:R-:W-:Y:S07]  /*0480*/  BRA.U !UP2, `(.L_x_8) ;  /* 0x000000010a207547 */ /* 0x000fee000b800000 */
[----:B-----5:R-:W-:Y:S01]  /*0490*/  R2UR UR5, R72 ;  /* 0x00000000480572ca */ /* 0x020fe200000e0000 */
[----:B------:R-:W-:Y:S02]  /*04a0*/  UISETP.NE.U32.AND UP1, UPT, UR8, URZ, UPT ;  /* 0x000000ff0800728c */ /* 0x000fe4000bf25070 */
[----:B------:R-:W-:Y:S02]  /*04b0*/  USEL UR4, URZ, 0xffffffff, UP0 ;  /* 0xffffffffff047887 */ /* 0x000fe40008000000 */
[----:B------:R-:W-:-:S08]  /*04c0*/  UISETP.NE.AND.EX UP1, UPT, UR9, URZ, UPT, UP1 ;  /* 0x000000ff0900728c */ /* 0x000fd0000bf25310 */
[----:B------:R-:W-:-:S04]  /*04d0*/  UISETP.NE.AND UP0, UPT, UR5, URZ, UPT ;  /* 0x000000ff0500728c */ /* 0x000fc8000bf05270 */
[----:B------:R-:W-:-:S04]  /*04e0*/  @!UP1 USEL UR4, URZ, 0xffffffff, UP0 ;  /* 0xffffffffff049887 */ /* 0x000fc80008000000 */
[----:B------:R-:W-:-:S04]  /*04f0*/  ULOP3.LUT UR4, UR4, 0x1, URZ, 0xc0, !UPT ;  /* 0x0000000104047892 */ /* 0x000fc8000f8ec0ff */
[----:B------:R-:W-:-:S11]  /*0500*/  UISETP.NE.U32.AND UP3, UPT, UR4, 0x1, UPT ;  /* 0x000000010400788c */ /* 0x000fd6000bf65070 */
.L_x_8:
[----:B------:R-:W3:Y:S01]  /*0510*/  SHFL.IDX PT, R0, R148, RZ, 0x1f ;  /* 0x00001fff94007589 */ /* 0x000ee200000e0000 */
[----:B------:R-:W-:-:S04]  /*0520*/  UISETP.NE.AND UP0, UPT, UR18, 0x2, UPT ;  /* 0x000000021200788c */ /* 0x000fc8000bf05270 */
[----:B------:R-:W-:Y:S02]  /*0530*/  UISETP.EQ.AND UP1, UPT, UR33, URZ, !UP0 ;  /* 0x000000ff2100728c */ /* 0x000fe4000c722270 */
[----:B------:R-:W-:-:S04]  /*0540*/  USEL UR34, URZ, 0x1, UP0 ;  /* 0x00000001ff227887 */ /* 0x000fc80008000000 */
[----:B------:R-:W-:Y:S02]  /*0550*/  PLOP3.LUT P3, PT, P1, PT, UP1, 0x80, 0x8 ;  /* 0x000000000008781c */ /* 0x000fe40000f6f018 */
[----:B---3--:R-:W-:-:S13]  /*0560*/  ISETP.NE.AND P0, PT, R0, RZ, PT ;  /* 0x000000ff0000720c */ /* 0x008fda0003f05270 */
[----:B------:R-:W-:Y:S05]  /*0570*/  @P0 BRA `(.L_x_9) ;  /* 0x0000000000e00947 */ /* 0x000fea0003800000 */
[----:B------:R-:W-:Y:S01]  /*0580*/  ELECT P0, URZ, PT ;  /* 0x0000000000ff782f */ /* 0x000fe20003800000 */
[----:B------:R-:W-:-:S12]  /*0590*/  BSSY.RECONVERGENT B0, `(.L_x_9) ;  /* 0x0000036000007945 */ /* 0x000fd80003800200 */
[----:B------:R-:W-:Y:S05]  /*05a0*/  @!P0 BRA `(.L_x_10) ;  /* 0x0000000000d08947 */ /* 0x000fea0003800000 */
[----:B------:R-:W-:Y:S01]  /*05b0*/  UMOV UR4, 0x400 ;  /* 0x0000040000047882 */ /* 0x000fe20000000000 */
[----:B------:R-:W-:Y:S01]  /*05c0*/  UMOV UR8, 0x1 ;  /* 0x0000000100087882 */ /* 0x000fe20000000000 */
[----:B------:R-:W-:Y:S01]  /*05d0*/  UMOV UR6, 0x2 ;  /* 0x0000000200067882 */ /* 0x000fe20000000000 */
[----:B------:R-:W-:Y:S02]  /*05e0*/  ULEA UR4, UR55, UR4, 0x18 ;  /* 0x0000000437047291 */ /* 0x000fe4000f8ec0ff */
[----:B------:R-:W-:-:S04]  /*05f0*/  UIADD3 UR8, UPT, UPT, -UR8, 0x100000, URZ ;  /* 0x0010000008087890 */ /* 0x000fc8000fffe1ff */
[----:B------:R-:W-:Y:S02]  /*0600*/  USHF.L.U32 UR9, UR8, 0xb, URZ ;  /* 0x0000000b08097899 */ /* 0x000fe400080006ff */
[----:B------:R-:W-:Y:S02]  /*0610*/  USHF.L.U32 UR8, UR8, 0x1, URZ ;  /* 0x0000000108087899 */ /* 0x000fe400080006ff */
[----:B------:R-:W-:-:S04]  /*0620*/  UIADD3 UR6, UPT, UPT, -UR6, 0x100000, URZ ;  /* 0x0010000006067890 */ /* 0x000fc8000fffe1ff */
[----:B------:R-:W-:Y:S02]  /*0630*/  USHF.L.U32 UR7, UR6, 0xb, URZ ;  /* 0x0000000b06077899 */ /* 0x000fe400080006ff */
[----:B------:R-:W-:Y:S01]  /*0640*/  USHF.L.U32 UR6, UR6, 0x1, URZ ;  /* 0x0000000106067899 */ /* 0x000fe200080006ff */
[----:B------:R-:W3:Y:S03]  /*0650*/  FENCE.VIEW.ASYNC.S ;  /* 0x00000000000073c6 */ /* 0x000ee60000000000 */
[----:B---3--:R3:W4:Y:S08]  /*0660*/  SYNCS.EXCH.64 URZ, [UR4], UR8 ;  /* 0x0000000804ff75b2 */ /* 0x0087300008000100 */
[----:B------:R3:W1:Y:S01]  /*0670*/  SYNCS.EXCH.64 URZ, [UR4+0xa0], UR6 ;  /* 0x0000a00604ff75b2 */ /* 0x0006620008000100 */
        /* <DEDUP_REMOVED lines=37> */
[----:B------:R3:W1:Y:S02]  /*08d0*/  SYNCS.EXCH.64 URZ, [UR4+0x138], UR6 ;  /* 0x0001380604ff75b2 */ /* 0x0006640008000100 */
[----:B---34-:R-:W-:Y:S01]  /*08e0*/  NOP ;  /* 0x0000000000007918 */ /* 0x018fe20000000000 */
.L_x_10:
[----:B------:R-:W-:Y:S05]  /*08f0*/  BSYNC.RECONVERGENT B0 ;  /* 0x0000000000007941 */ /* 0x000fea0003800200 */
.L_x_9:
[----:B------:R-:W3:Y:S01]  /*0900*/  SHFL.IDX PT, R0, R148, RZ, 0x1f ;  /* 0x00001fff94007589 */ /* 0x000ee200000e0000 */
[----:B------:R-:W-:Y:S01]  /*0910*/  NOP ;  /* 0x0000000000007918 */ /* 0x000fe20000000000 */
[----:B---3--:R-:W-:-:S13]  /*0920*/  ISETP.NE.AND P0, PT, R0, 0x1, PT ;  /* 0x000000010000780c */ /* 0x008fda0003f05270 */
[----:B------:R-:W-:Y:S05]  /*0930*/  @P0 BRA `(.L_x_11) ;  /* 0x00000000003c0947 */ /* 0x000fea0003800000 */
        /* <DEDUP_REMOVED lines=10> */
[----:B------:R-:W-:Y:S01]  /*09e0*/  ELECT P0, URZ, PT ;  /* 0x0000000000ff782f */ /* 0x000fe20003800000 */
[----:B------:R-:W3:Y:S02]  /*09f0*/  FENCE.VIEW.ASYNC.S ;  /* 0x00000000000073c6 */ /* 0x000ee40000000000 */
[----:B---3--:R3:W4:Y:S08]  /*0a00*/  SYNCS.EXCH.64 URZ, [UR4+0x140], UR8 ;  /* 0x0001400804ff75b2 */ /* 0x0087300008000100 */
[----:B------:R3:W1:Y:S01]  /*0a10*/  SYNCS.EXCH.64 URZ, [UR4+0x148], UR6 ;  /* 0x0001480604ff75b2 */ /* 0x0006620008000100 */
[----:B------:R-:W-:Y:S01]  /*0a20*/  NOP ;  /* 0x0000000000007918 */ /* 0x000fe20000000000 */
.L_x_11:
[----:B------:R-:W2:Y:S01]  /*0a30*/  SHFL.IDX PT, R0, R148, RZ, 0x1f ;  /* 0x00001fff94007589 */ /* 0x000ea200000e0000 */
[----:B------:R-:W-:Y:S01]  /*0a40*/  NOP ;  /* 0x0000000000007918 */ /* 0x000fe20000000000 */
[----:B--2---:R-:W-:-:S13]  /*0a50*/  ISETP.NE.AND P0, PT, R0, 0x3, PT ;  /* 0x000000030000780c */ /* 0x004fda0003f05270 */
[----:B------:R-:W-:Y:S05]  /*0a60*/  @P0 BRA `(.L_x_12) ;  /* 0x00000000002c0947 */ /* 0x000fea0003800000 */
[----:B---3--:R-:W-:Y:S01]  /*0a70*/  UMOV UR6, 0x400 ;  /* 0x0000040000067882 */ /* 0x008fe20000000000 */
[----:B------:R-:W-:Y:S01]  /*0a80*/  UMOV UR4, 0x20 ;  /* 0x0000002000047882 */ /* 0x000fe20000000000 */
[----:B------:R-:W-:Y:S02]  /*0a90*/  ULEA UR6, UR55, UR6, 0x18 ;  /* 0x0000000637067291 */ /* 0x000fe4000f8ec0ff */
[----:B------:R-:W-:-:S04]  /*0aa0*/  UIADD3 UR4, UPT, UPT, -UR4, 0x100000, URZ ;  /* 0x0010000004047890 */ /* 0x000fc8000fffe1ff */
[----:B------:R-:W-:Y:S02]  /*0ab0*/  USHF.L.U32 UR5, UR4, 0xb, URZ ;  /* 0x0000000b04057899 */ /* 0x000fe400080006ff */
[----:B------:R-:W-:Y:S01]  /*0ac0*/  USHF.L.U32 UR4, UR4, 0x1, URZ ;  /* 0x0000000104047899 */ /* 0x000fe200080006ff */
[----:B------:R-:W-:Y:S01]  /*0ad0*/  ELECT P0, URZ, PT ;  /* 0x0000000000ff782f */ /* 0x000fe20003800000 */
[----:B------:R-:W2:Y:S10]  /*0ae0*/  FENCE.VIEW.ASYNC.S ;  /* 0x00000000000073c6 */ /* 0x000eb40000000000 */
[----:B--2---:R2:W3:Y:S01]  /*0af0*/  SYNCS.EXCH.64 URZ, [UR6+0x150], UR4 ;  /* 0x0001500406ff75b2 */ /* 0x0044e20008000100 */
[----:B------:R2:W1:Y:S01]  /*0b00*/  SYNCS.EXCH.64 URZ, [UR6+0x158], UR4 ;  /* 0x0001580406ff75b2 */ /* 0x0004620008000100 */
[----:B------:R-:W-:Y:S01]  /*0b10*/  NOP ;  /* 0x0000000000007918 */ /* 0x000fe20000000000 */
.L_x_12:
[----:B------:R-:W4:Y:S01]  /*0b20*/  SHFL.IDX PT, R0, R148, RZ, 0x1f ;  /* 0x00001fff94007589 */ /* 0x000f2200000e0000 */
[----:B------:R-:W-:Y:S01]  /*0b30*/  NOP ;  /* 0x0000000000007918 */ /* 0x000fe20000000000 */
[----:B----4-:R-:W-:-:S13]  /*0b40*/  ISETP.NE.AND P0, PT, R0, 0x4, PT ;  /* 0x000000040000780c */ /* 0x010fda0003f05270 */
[----:B------:R-:W-:Y:S05]  /*0b50*/  @P0 BRA `(.L_x_13) ;  /* 0x0000000000480947 */ /* 0x000fea0003800000 */
[----:B--23--:R-:W-:Y:S01]  /*0b60*/  UMOV UR4, 0x3a0 ;  /* 0x000003a000047882 */ /* 0x00cfe20000000000 */
[----:B------:R-:W-:Y:S01]  /*0b70*/  UMOV UR6, 0x400 ;  /* 0x0000040000067882 */ /* 0x000fe20000000000 */
[----:B------:R-:W-:Y:S01]  /*0b80*/  USEL UR4, UR4, 0x320, UP3 ;  /* 0x0000032004047887 */ /* 0x000fe20009800000 */
        /* <DEDUP_REMOVED lines=9> */
[----:B------:R-:W2:Y:S02]  /*0c20*/  FENCE.VIEW.ASYNC.S ;  /* 0x00000000000073c6 */ /* 0x000ea40000000000 */
[----:B--2---:R4:W2:Y:S08]  /*0c30*/  SYNCS.EXCH.64 URZ, [UR6+0x160], UR8 ;  /* 0x0001600806ff75b2 */ /* 0x0048b00008000100 */
[----:B------:R4:W3:Y:S01]  /*0c40*/  SYNCS.EXCH.64 URZ, [UR6+0x170], UR4 ;  /* 0x0001700406ff75b2 */ /* 0x0008e20008000100 */
[----:B------:R4:W1:Y:S01]  /*0c50*/  SYNCS.EXCH.64 URZ, [UR6+0x168], UR8 ;  /* 0x0001680806ff75b2 */ /* 0x0008620008000100 */
[----:B------:R4:W1:Y:S02]  /*0c60*/  SYNCS.EXCH.64 URZ, [UR6+0x178], UR4 ;  /* 0x0001780406ff75b2 */ /* 0x0008640008000100 */
[----:B----4-:R-:W-:Y:S01]  /*0c70*/  NOP ;  /* 0x0000000000007918 */ /* 0x010fe20000000000 */
.L_x_13:
[----:B------:R-:W4:Y:S01]  /*0c80*/  SHFL.IDX PT, R0, R148, RZ, 0x1f ;  /* 0x00001fff94007589 */ /* 0x000f2200000e0000 */
[----:B------:R-:W-:Y:S01]  /*0c90*/  NOP ;  /* 0x0000000000007918 */ /* 0x000fe20000000000 */
[----:B----4-:R-:W-:-:S13]  /*0ca0*/  ISETP.NE.AND P0, PT, R0, 0x5, PT ;  /* 0x000000050000780c */ /* 0x010fda0003f05270 */
[----:B------:R-:W-:Y:S05]  /*0cb0*/  @P0 BRA `(.L_x_14) ;  /* 0x0000000000540947 */ /* 0x000fea0003800000 */
[----:B--23--:R-:W-:Y:S01]  /*0cc0*/  UMOV UR4, 0x400 ;  /* 0x0000040000047882 */ /* 0x00cfe20000000000 */
        /* <DEDUP_REMOVED lines=14> */
[----:B------:R4:W1:Y:S01]  /*0db0*/  SYNCS.EXCH.64 URZ, [UR4+0x1a8], UR8 ;  /* 0x0001a80804ff75b2 */ /* 0x0008620008000100 */
[----:B------:R4:W1:Y:S01]  /*0dc0*/  SYNCS.EXCH.64 URZ, [UR4+0x190], UR6 ;  /* 0x0001900604ff75b2 */ /* 0x0008620008000100 */
[----:B------:R4:W1:Y:S01]  /*0dd0*/  SYNCS.EXCH.64 URZ, [UR4+0x1b0], UR8 ;  /* 0x0001b00804ff75b2 */ /* 0x0008620008000100 */
[----:B------:R4:W1:Y:S01]  /*0de0*/  SYNCS.EXCH.64 URZ, [UR4+0x198], UR6 ;  /* 0x0001980604ff75b2 */ /* 0x0008620008000100 */
[----:B------:R4:W1:Y:S02]  /*0df0*/  SYNCS.EXCH.64 URZ, [UR4+0x1b8], UR8 ;  /* 0x0001b80804ff75b2 */ /* 0x0008640008000100 */
[----:B----4-:R-:W-:Y:S01]  /*0e00*/  NOP ;  /* 0x0000000000007918 */ /* 0x010fe20000000000 */
.L_x_14:
[----:B------:R-:W4:Y:S01]  /*0e10*/  SHFL.IDX PT, R0, R148, RZ, 0x1f ;  /* 0x00001fff94007589 */ /* 0x000f2200000e0000 */
[----:B------:R-:W-:Y:S01]  /*0e20*/  ISETP.NE.OR P1, PT, RZ, UR18, !P1 ;  /* 0x00000012ff007c0c */ /* 0x000fe2000cf25670 */
[----:B------:R-:W-:Y:S01]  /*0e30*/  NOP ;  /* 0x0000000000007918 */ /* 0x000fe20000000000 */
[----:B----4-:R-:W-:-:S13]  /*0e40*/  ISETP.NE.AND P0, PT, R0, 0x3, PT ;  /* 0x000000030000780c */ /* 0x010fda0003f05270 */
[----:B------:R-:W-:Y:S05]  /*0e50*/  @P0 BRA `(.L_x_15) ;  /* 0x0000000000340947 */ /* 0x000fea0003800000 */
[----:B--23--:R-:W-:Y:S01]  /*0e60*/  UMOV UR4, 0x400 ;  /* 0x0000040000047882 */ /* 0x00cfe20000000000 */
[----:B------:R-:W-:Y:S01]  /*0e70*/  UMOV UR6, 0x20 ;  /* 0x0000002000067882 */ /* 0x000fe20000000000 */
[----:B------:R-:W-:Y:S02]  /*0e80*/  ULEA UR4, UR55, UR4, 0x18 ;  /* 0x0000000437047291 */ /* 0x000fe4000f8ec0ff */
[----:B------:R-:W-:-:S04]  /*0e90*/  UIADD3 UR6, UPT, UPT, -UR6, 0x100000, URZ ;  /* 0x0010000006067890 */ /* 0x000fc8000fffe1ff */
[----:B------:R-:W-:Y:S02]  /*0ea0*/  USHF.L.U32 UR7, UR6, 0xb, URZ ;  /* 0x0000000b06077899 */ /* 0x000fe400080006ff */
[----:B------:R-:W-:Y:S01]  /*0eb0*/  USHF.L.U32 UR6, UR6, 0x1, URZ ;  /* 0x0000000106067899 */ /* 0x000fe200080006ff */
[----:B------:R-:W-:Y:S01]  /*0ec0*/  ELECT P0, URZ, PT ;  /* 0x0000000000ff782f */ /* 0x000fe20003800000 */
[----:B------:R-:W2:Y:S10]  /*0ed0*/  FENCE.VIEW.ASYNC.S ;  /* 0x00000000000073c6 */ /* 0x000eb40000000000 */
[----:B--2---:R4:W2:Y:S01]  /*0ee0*/  SYNCS.EXCH.64 URZ, [UR4+0x1c0], UR6 ;  /* 0x0001c00604ff75b2 */ /* 0x0048a20008000100 */
[----:B------:R4:W3:Y:S01]  /*0ef0*/  SYNCS.EXCH.64 URZ, [UR4+0x1d0], UR6 ;  /* 0x0001d00604ff75b2 */ /* 0x0008e20008000100 */
[----:B------:R4:W1:Y:S01]  /*0f00*/  SYNCS.EXCH.64 URZ, [UR4+0x1c8], UR6 ;  /* 0x0001c80604ff75b2 */ /* 0x0008620008000100 */
[----:B------:R4:W1:Y:S02]  /*0f10*/  SYNCS.EXCH.64 URZ, [UR4+0x1d8], UR6 ;  /* 0x0001d80604ff75b2 */ /* 0x0008640008000100 */
[----:B----4-:R-:W-:Y:S01]  /*0f20*/  NOP ;  /* 0x0000000000007918 */ /* 0x010fe20000000000 */
.L_x_15:
[----:B------:R-:W-:Y:S01]  /*0f30*/  VOTEU.ALL UP0, P1 ;  /* 0x0000000000ff7886 */ /* 0x000fe20000800000 */
[----:B--23--:R-:W-:Y:S01]  /*0f40*/  UMOV UR4, 0x20 ;  /* 0x0000002000047882 */ /* 0x00cfe20000000000 */
[----:B------:R-:W2:Y:S01]  /*0f50*/  LDCU UR7, c[0x0][0x36c] ;  /* 0x00006d80ff0777ac */ /* 0x000ea20008000800 */
[----:B------:R-:W-:Y:S01]  /*0f60*/  NOP ;  /* 0x0000000000007918 */ /* 0x000fe20000000000 */
[----:B------:R-:W-:Y:S01]  /*0f70*/  LOP3.LUT R0, R142, 0x1f, RZ, 0xc0, !PT ;  /* 0x0000001f8e007812 */ /* 0x000fe200078ec0ff */
[----:B------:R-:W-:Y:S01]  /*0f80*/  @!UP0 UMOV UR6, 0x400 ;  /* 0x0000040000068882 */ /* 0x000fe20000000000 */
[----:B------:R-:W-:-:S04]  /*0f90*/  @!UP0 UIADD3 UR4, UPT, UPT, -UR4, 0x100000, URZ ;  /* 0x0010000004048890 */ /* 0x000fc8000fffe1ff */
[----:B------:R-:W-:Y:S02]  /*0fa0*/  @!UP0 USHF.L.U32 UR5, UR4, 0xb, URZ ;  /* 0x0000000b04058899 */ /* 0x000fe400080006ff */
[----:B------:R-:W-:Y:S02]  /*0fb0*/  @!UP0 USHF.L.U32 UR4, UR4, 0x1, URZ ;  /* 0x0000000104048899 */ /* 0x000fe400080006ff */
[----:B------:R-:W-:Y:S01]  /*0fc0*/  @!UP0 ULEA UR6, UR55, UR6, 0x18 ;  /* 0x0000000637068291 */ /* 0x000fe2000f8ec0ff */
[----:B------:R-:W-:Y:S01]  /*0fd0*/  VOTEU.ALL UP0, P1 ;  /* 0x0000000000ff7886 */ /* 0x000fe20000800000 */
[----:B------:R-:W-:Y:S02]  /*0fe0*/  UISETP.NE.AND UP4, UPT, UR18, URZ, UPT ;  /* 0x000000ff1200728c */ /* 0x000fe4000bf85270 */
[----:B--2---:R-:W-:Y:S01]  /*0ff0*/  UISETP.EQ.U32.AND UP5, UPT, UR7, 0x1, UPT ;  /* 0x000000010700788c */ /* 0x004fe2000bfa2070 */
[----:B------:R-:W2:Y:S07]  /*1000*/  FENCE.VIEW.ASYNC.S ;  /* 0x00000000000073c6 */ /* 0x000eae0000000000 */
[----:B--2---:R2:W3:Y:S01]  /*1010*/  @!UP0 SYNCS.EXCH.64 URZ, [UR6+0x1e0], UR4 ;  /* 0x0001e00406ff85b2 */ /* 0x0044e20008000100 */
[----:B------:R-:W-:Y:S05]  /*1020*/  BRA.U !UP5, `(.L_x_16) ;  /* 0x000000010d087547 */ /* 0x000fea000b800000 */
[----:B-1-3--:R-:W-:Y:S01]  /*1030*/  UCGABAR_ARV ;  /* 0x00000000000079c7 */ /* 0x00afe20008000000 */
[----:B------:R-:W-:Y:S05]  /*1040*/  BRA `(.L_x_17) ;  /* 0x0000000000047947 */ /* 0x000fea0003800000 */
.L_x_16:
[----:B-1-3--:R-:W-:Y:S01]  /*1050*/  NOP ;  /* 0x0000000000007918 */ /* 0x00afe20000000000 */
.L_x_17:
[----:B------:R-:W1:Y:S01]  /*1060*/  S2UR UR28, SR_CTAID.X ;  /* 0x00000000001c79c3 */ /* 0x000e620000002500 */
[----:B------:R-:W-:-:S05]  /*1070*/  CS2R.32 R3, SR_CgaSize ;  /* 0x0000000000037805 */ /* 0x000fca0000008a00 */
[----:B------:R-:W-:-:S05]  /*1080*/  IMAD R3, R3, -0xa0, RZ ;  /* 0xffffff6003037824 */ /* 0x000fca00078e02ff */
[----:B--2---:R-:W-:-:S14]  /*1090*/  R2UR UR5, R3 ;  /* 0x00000000030572ca */ /* 0x004fdc00000e0000 */
[----:B------:R-:W2:Y:S01]  /*10a0*/  LDCU UR5, c[0x0][UR5+0x2b0] ;  /* 0x00005600050577ac */ /* 0x000ea20008000800 */
[----:B------:R-:W-:-:S05]  /*10b0*/  CS2R.32 R3, SR_CgaSize ;  /* 0x0000000000037805 */ /* 0x000fca0000008a00 */
[----:B------:R-:W-:-:S05]  /*10c0*/  IMAD R3, R3, -0xa0, RZ ;  /* 0xffffff6003037824 */ /* 0x000fca00078e02ff */
[----:B------:R-:W-:-:S14]  /*10d0*/  R2UR UR4, R3 ;  /* 0x00000000030472ca */ /* 0x000fdc00000e0000 */
[----:B------:R-:W3:Y:S01]  /*10e0*/  LDCU UR4, c[0x0][UR4+0x2b4] ;  /* 0x00005680040477ac */ /* 0x000ee20008000800 */
[----:B------:R-:W4:Y:S01]  /*10f0*/  S2UR UR7, SR_CTAID.Y ;  /* 0x00000000000779c3 */ /* 0x000f220000002600 */
[----:B------:R-:W3:Y:S01]  /*1100*/  LDCU UR19, c[0x0][0xb24] ;  /* 0x00016480ff1377ac */ /* 0x000ee20008000800 */
[----:B------:R-:W-:-:S05]  /*1110*/  CS2R.32 R3, SR_CgaSize ;  /* 0x0000000000037805 */ /* 0x000fca0000008a00 */
[----:B------:R-:W-:-:S05]  /*1120*/  IMAD R3, R3, -0xa0, RZ ;  /* 0xffffff6003037824 */ /* 0x000fca00078e02ff */
[----:B------:R-:W-:-:S14]  /*1130*/  R2UR UR60, R3 ;  /* 0x00000000033c72ca */ /* 0x000fdc00000e0000 */
[----:B------:R-:W3:Y:S01]  /*1140*/  LDCU UR60, c[0x0][UR60+0x2a0] ;  /* 0x000054003c3c77ac */ /* 0x000ee20008000800 */
[----:B------:R-:W1:Y:S01]  /*1150*/  S2UR UR36, SR_CTAID.Z ;  /* 0x00000000002479c3 */ /* 0x000e620000002700 */
[----:B------:R-:W-:-:S05]  /*1160*/  CS2R.32 R3, SR_CgaSize ;  /* 0x0000000000037805 */ /* 0x000fca0000008a00 */
[----:B------:R-:W-:-:S05]  /*1170*/  IMAD R3, R3, -0xa0, RZ ;  /* 0xffffff6003037824 */ /* 0x000fca00078e02ff */
[----:B------:R-:W-:-:S14]  /*1180*/  R2UR UR57, R3 ;  /* 0x00000000033972ca */ /* 0x000fdc00000e0000 */
[----:B------:R-:W3:Y:S01]  /*1190*/  LDCU UR57, c[0x0][UR57+0x2a4] ;  /* 0x00005480393977ac */ /* 0x000ee20008000800 */
[----:B------:R-:W-:Y:S02]  /*11a0*/  UISETP.GT.U32.AND UP0, UPT, UR33, 0xffff, UPT ;  /* 0x0000ffff2100788c */ /* 0x000fe4000bf04070 */
[----:B------:R-:W-:Y:S01]  /*11b0*/  USHF.L.U32 UR24, UR55, 0xb, URZ ;  /* 0x0000000b37187899 */ /* 0x000fe200080006ff */
[----:B-1----:R-:W-:Y:S01]  /*11c0*/  I2FP.F32.U32 R3, UR28 ;  /* 0x0000001c00037c45 */ /* 0x002fe20008201000 */
[----:B------:R-:W-:Y:S01]  /*11d0*/  UMOV UR29, 0x5 ;  /* 0x00000005001d7882 */ /* 0x000fe20000000000 */
[----:B------:R-:W1:Y:S03]  /*11e0*/  LDCU UR40, c[0x0][0xb24] ;  /* 0x00016480ff2877ac */ /* 0x000e660008000800 */
[----:B--2---:R-:W-:Y:S01]  /*11f0*/  FMUL R3, R3, UR5 ;  /* 0x0000000503037c20 */ /* 0x004fe20008400000 */
[----:B------:R-:W-:Y:S01]  /*1200*/  USEL UR5, UR33, 0xffff, !UP0 ;  /* 0x0000ffff21057887 */ /* 0x000fe2000c000000 */
[----:B----4-:R-:W-:Y:S01]  /*1210*/  I2FP.F32.U32 R2, UR7 ;  /* 0x0000000700027c45 */ /* 0x010fe20008201000 */
[----:B------:R-:W2:Y:S03]  /*1220*/  LDCU UR27, c[0x0][0xb30] ;  /* 0x00016600ff1b77ac */ /* 0x000ea60008000800 */
[----:B------:R-:W4:Y:S01]  /*1230*/  F2I.U32.TRUNC.NTZ R3, R3 ;  /* 0x0000000300037305 */ /* 0x000f22000020f000 */
[----:B---3--:R-:W-:Y:S01]  /*1240*/  FMUL R2, R2, UR4 ;  /* 0x0000000402027c20 */ /* 0x008fe20008400000 */
[----:B------:R-:W-:-:S02]  /*1250*/  ULOP3.LUT UR25, UR5, 0xffff, URZ, 0xc0, !UPT ;  /* 0x0000ffff05197892 */ /* 0x000fc4000f8ec0ff */
[----:B------:R-:W-:Y:S01]  /*1260*/  UISETP.GE.AND UP2, UPT, UR19, 0x1, UPT ;  /* 0x000000011300788c */ /* 0x000fe2000bf46270 */
[----:B------:R-:W-:-:S03]  /*1270*/  UMOV UR46, UR7 ;  /* 0x00000007002e7c82 */ /* 0x000fc60008000000 */
[----:B------:R-:W3:Y:S01]  /*1280*/  F2I.U32.TRUNC.NTZ R2, R2 ;  /* 0x0000000200027305 */ /* 0x000ee2000020f000 */
[----:B------:R-:W-:Y:S01]  /*1290*/  UMOV UR45, UR28 ;  /* 0x0000001c002d7c82 */ /* 0x000fe20008000000 */
[----:B----4-:R-:W-:Y:S02]  /*12a0*/  R2UR UR4, R3 ;  /* 0x00000000030472ca */ /* 0x010fe400000e0000 */
[----:B------:R-:W-:Y:S02]  /*12b0*/  PRMT R3, RZ, 0x7610, R3 ;  /* 0x00007610ff037816 */ /* 0x000fe40000000003 */
[----:B---3--:R-:W-:Y:S02]  /*12c0*/  R2UR UR6, R2 ;  /* 0x00000000020672ca */ /* 0x008fe400000e0000 */
[----:B------:R-:W-:-:S07]  /*12d0*/  PRMT R2, RZ, 0x7610, R2 ;  /* 0x00007610ff027816 */ /* 0x000fce0000000002 */
[----:B------:R-:W-:-:S04]  /*12e0*/  UIADD3 UR5, UPT, UPT, -UR4, URZ, URZ ;  /* 0x000000ff04057290 */ /* 0x000fc8000fffe1ff */
[----:B------:R-:W-:Y:S02]  /*12f0*/  UIMAD UR60, UR60, UR5, UR28 ;  /* 0x000000053c3c72a4 */ /* 0x000fe4000f8e021c */
[----:B------:R-:W-:-:S04]  /*1300*/  UIADD3 UR4, UPT, UPT, -UR6, URZ, URZ ;  /* 0x000000ff06047290 */ /* 0x000fc8000fffe1ff */
[----:B------:R-:W-:Y:S01]  /*1310*/  UIMAD UR57, UR57, UR4, UR7 ;  /* 0x00000004393972a4 */ /* 0x000fe2000f8e0207 */
[----:B-12---:R-:W-:Y:S11]  /*1320*/  BRA.U UP4, `(.L_x_18) ;  /* 0x00000001043c7547 */ /* 0x006ff6000b800000 */
[----:B------:R-:W-:Y:S02]  /*1330*/  UISETP.GT.U32.AND UP0, UPT, UR60, 0x1, UPT ;  /* 0x000000013c00788c */ /* 0x000fe4000bf04070 */
[----:B------:R-:W-:Y:S02]  /*1340*/  ULOP3.LUT UR4, UR60, 0xfffffffe, URZ, 0xc0, !UPT ;  /* 0xfffffffe3c047892 */ /* 0x000fe4000f8ec0ff */
[----:B------:R-:W-:Y:S02]  /*1350*/  UISETP.NE.AND UP1, UPT, UR57, URZ, UP0 ;  /* 0x000000ff3900728c */ /* 0x000fe40008725270 */
[----:B------:R-:W-:Y:S02]  /*1360*/  UISETP.NE.AND UP0, UPT, UR57, 0x1, UP0 ;  /* 0x000000013900788c */ /* 0x000fe40008705270 */
[----:B------:R-:W-:Y:S02]  /*1370*/  USEL UR7, URZ, 0x1, UP1 ;  /* 0x00000001ff077887 */ /* 0x000fe40008800000 */
[----:B------:R-:W-:-:S02]  /*1380*/  USEL UR6, URZ, 0x4, UP0 ;  /* 0x00000004ff067887 */ /* 0x000fc40008000000 */
[----:B------:R-:W-:Y:S02]  /*1390*/  USEL UR5, URZ, 0x2, UP1 ;  /* 0x00000002ff057887 */ /* 0x000fe40008800000 */
[----:B------:R-:W-:Y:S02]  /*13a0*/  ULEA UR4, UR57, UR4, 0x1 ;  /* 0x0000000439047291 */ /* 0x000fe4000f8e08ff */
[----:B------:R-:W-:Y:S02]  /*13b0*/  USEL UR8, URZ, 0x8, UP0 ;  /* 0x00000008ff087887 */ /* 0x000fe40008000000 */
[----:B------:R-:W-:-:S03]  /*13c0*/  UIADD3 UR5, UPT, UPT, UR5, UR6, UR7 ;  /* 0x0000000605057290 */ /* 0x000fc6000fffe007 */
[----:B------:R-:W-:Y:S01]  /*13d0*/  UMOV UR6, 0x3 ;  /* 0x0000000300067882 */ /* 0x000fe20000000000 */
[----:B------:R-:W-:Y:S02]  /*13e0*/  UIADD3 UR5, UPT, UPT, UR5, UR8, URZ ;  /* 0x0000000805057290 */ /* 0x000fe4000fffe0ff */
[----:B------:R-:W-:-:S04]  /*13f0*/  USHF.L.U32 UR4, UR6, UR4, URZ ;  /* 0x0000000406047299 */ /* 0x000fc800080006ff */
[----:B------:R-:W-:Y:S02]  /*1400*/  MOV R3, UR5 ;  /* 0x0000000500037c02 */ /* 0x000fe40008000f00 */
[----:B------:R-:W-:Y:S02]  /*1410*/  MOV R2, UR4 ;  /* 0x0000000400027c02 */ /* 0x000fe40008000f00 */
.L_x_18:
[----:B------:R-:W-:Y:S05]  /*1420*/  BRA.U !UP2, `(.L_x_19) ;  /* 0x000000010ad47547 */ /* 0x000fea000b800000 */
[----:B------:R-:W1:Y:S01]  /*1430*/  LDCU.128 UR20, c[0x0][0xb10] ;  /* 0x00016200ff1477ac */ /* 0x000e620008000c00 */
[----:B------:R-:W2:Y:S01]  /*1440*/  LDCU UR6, c[0x0][0x370] ;  /* 0x00006e00ff0677ac */ /* 0x000ea20008000800 */
[----:B------:R-:W3:Y:S01]  /*1450*/  LDCU UR5, c[0x0][0x374] ;  /* 0x00006e80ff0577ac */ /* 0x000ee20008000800 */
[----:B------:R-:W4:Y:S01]  /*1460*/  LDCU UR26, c[0x0][0xb0c] ;  /* 0x00016180ff1a77ac */ /* 0x000f220008000800 */
[----:B------:R-:W4:Y:S01]  /*1470*/  LDCU UR4, c[0x0][0xb20] ;  /* 0x00016400ff0477ac */ /* 0x000f220008000800 */
[----:B------:R-:W4:Y:S01]  /*1480*/  LDCU.64 UR8, c[0x0][0xb28] ;  /* 0x00016500ff0877ac */ /* 0x000f220008000a00 */
[----:B-1----:R-:W-:Y:S02]  /*1490*/  UISETP.NE.AND UP0, UPT, UR22, 0x1, UPT ;  /* 0x000000011600788c */ /* 0x002fe4000bf05270 */
[----:B---3--:R-:W-:Y:S02]  /*14a0*/  UIMAD.WIDE.U32 UR10, UR5, UR23, URZ ;  /* 0x00000017050a72a5 */ /* 0x008fe4000f8e00ff */
[----:B--2---:R-:W-:-:S02]  /*14b0*/  UIMAD.WIDE.U32 UR12, UR6, UR20, URZ ;  /* 0x00000014060c72a5 */ /* 0x004fc4000f8e00ff */
[----:B----4-:R-:W-:Y:S02]  /*14c0*/  UISETP.NE.AND UP1, UPT, UR26, 0x1, UPT ;  /* 0x000000011a00788c */ /* 0x010fe4000bf25270 */
[----:B------:R-:W-:Y:S01]  /*14d0*/  UISETP.NE.AND UP2, UPT, UR19, 0x1, UPT ;  /* 0x000000011300788c */ /* 0x000fe2000bf45270 */
[----:B------:R-:W-:Y:S02]  /*14e0*/  UMOV UR10, UR11 ;  /* 0x0000000b000a7c82 */ /* 0x000fe40008000000 */
[----:B------:R-:W-:Y:S01]  /*14f0*/  UMOV UR12, UR13 ;  /* 0x0000000d000c7c82 */ /* 0x000fe20008000000 */
[----:B------:R-:W-:Y:S02]  /*1500*/  @UP0 USHF.R.U32.HI UR5, URZ, UR4, UR10 ;  /* 0x00000004ff050299 */ /* 0x000fe4000801160a */
[----:B------:R-:W-:Y:S02]  /*1510*/  UIMAD.WIDE.U32 UR16, UR46, UR23, URZ ;  /* 0x000000172e1072a5 */ /* 0x000fe4000f8e00ff */
[----:B------:R-:W-:-:S02]  /*1520*/  UIMAD.WIDE.U32 UR10, UR5, UR8, URZ ;  /* 0x00000008050a72a5 */ /* 0x000fc4000f8e00ff */
[----:B------:R-:W-:Y:S02]  /*1530*/  @UP1 USHF.R.U32.HI UR6, URZ, UR21, UR12 ;  /* 0x00000015ff061299 */ /* 0x000fe4000801160c */
[----:B------:R-:W-:Y:S02]  /*1540*/  UIMAD.WIDE.U32 UR14, UR28, UR20, URZ ;  /* 0x000000141c0e72a5 */ /* 0x000fe4000f8e00ff */
[----:B------:R-:W-:Y:S01]  /*1550*/  UIMAD.WIDE.U32 UR12, UR6, UR8, URZ ;  /* 0x00000008060c72a5 */ /* 0x000fe2000f8e00ff */
[----:B------:R-:W-:Y:S01]  /*1560*/  UMOV UR16, UR17 ;  /* 0x0000001100107c82 */ /* 0x000fe20008000000 */
[----:B------:R-:W-:Y:S01]  /*1570*/  UMOV UR10, UR11 ;  /* 0x0000000b000a7c82 */ /* 0x000fe20008000000 */
[----:B------:R-:W-:Y:S02]  /*1580*/  USHF.R.U32.HI UR16, URZ, UR4, UR16 ;  /* 0x00000004ff107299 */ /* 0x000fe40008011610 */
[----:B------:R-:W-:Y:S02]  /*1590*/  @UP2 USHF.R.U32.HI UR5, URZ, UR9, UR10 ;  /* 0x00000009ff052299 */ /* 0x000fe4000801160a */
[----:B------:R-:W-:Y:S01]  /*15a0*/  UMOV UR7, UR13 ;  /* 0x0000000d00077c82 */ /* 0x000fe20008000000 */
[----:B------:R-:W-:Y:S01]  /*15b0*/  UMOV UR14, UR15 ;  /* 0x0000000f000e7c82 */ /* 0x000fe20008000000 */
[----:B------:R-:W-:-:S02]  /*15c0*/  @UP2 USHF.R.U32.HI UR6, URZ, UR9, UR7 ;  /* 0x00000009ff062299 */ /* 0x000fc40008011607 */
[----:B------:R-:W-:Y:S02]  /*15d0*/  USHF.R.U32.HI UR14, URZ, UR21, UR14 ;  /* 0x00000015ff0e7299 */ /* 0x000fe4000801160e */
[----:B------:R-:W-:Y:S02]  /*15e0*/  USEL UR4, UR46, UR16, !UP0 ;  /* 0x000000102e047287 */ /* 0x000fe4000c000000 */
[----:B------:R-:W-:Y:S02]  /*15f0*/  UIMAD UR7, UR5, UR19, URZ ;  /* 0x00000013050772a4 */ /* 0x000fe4000f8e02ff */
[----:B------:R-:W-:Y:S02]  /*1600*/  USEL UR5, UR28, UR14, !UP1 ;  /* 0x0000000e1c057287 */ /* 0x000fe4000c800000 */
[----:B------:R-:W-:Y:S02]  /*1610*/  UIMAD UR12, UR6, UR19, URZ ;  /* 0x00000013060c72a4 */ /* 0x000fe4000f8e02ff */
[----:B------:R-:W-:-:S02]  /*1620*/  UISETP.GE.AND UP0, UPT, UR4, UR7, UPT ;  /* 0x000000070400728c */ /* 0x000fc4000bf06270 */
[----:B------:R-:W-:Y:S02]  /*1630*/  UIMAD.WIDE.U32 UR10, UR4, UR8, URZ ;  /* 0x00000008040a72a5 */ /* 0x000fe4000f8e00ff */
[----:B------:R-:W-:Y:S02]  /*1640*/  UISETP.GE.OR UP0, UPT, UR5, UR12, UP0 ;  /* 0x0000000c0500728c */ /* 0x000fe40008706670 */
[----:B------:R-:W-:Y:S02]  /*1650*/  UIMAD.WIDE.U32 UR12, UR5, UR8, URZ ;  /* 0x00000008050c72a5 */ /* 0x000fe4000f8e00ff */
[----:B------:R-:W-:Y:S01]  /*1660*/  UIADD3 UR10, UPT, UPT, -UR4, URZ, URZ ;  /* 0x000000ff040a7290 */ /* 0x000fe2000fffe1ff */
[----:B------:R-:W-:Y:S01]  /*1670*/  UMOV UR8, UR11 ;  /* 0x0000000b00087c82 */ /* 0x000fe20008000000 */
[----:B------:R-:W-:Y:S02]  /*1680*/  UIADD3 UR45, UPT, UPT, -UR5, URZ, URZ ;  /* 0x000000ff052d7290 */ /* 0x000fe4000fffe1ff */
[----:B------:R-:W-:-:S03]  /*1690*/  USHF.R.U32.HI UR8, URZ, UR9, UR8 ;  /* 0x00000009ff087299 */ /* 0x000fc60008011608 */
[----:B------:R-:W-:Y:S01]  /*16a0*/  @!UP0 UMOV UR7, UR13 ;  /* 0x0000000d00078c82 */ /* 0x000fe20008000000 */
[----:B------:R-:W-:Y:S02]  /*16b0*/  UIMAD UR46, UR22, UR10, UR46 ;  /* 0x0000000a162e72a4 */ /* 0x000fe4000f8e022e */
[----:B------:R-:W-:Y:S02]  /*16c0*/  USEL UR8, UR4, UR8, !UP2 ;  /* 0x0000000804087287 */ /* 0x000fe4000d000000 */
[----:B------:R-:W-:Y:S02]  /*16d0*/  @!UP0 USHF.R.U32.HI UR7, URZ, UR9, UR7 ;  /* 0x00000009ff078299 */ /* 0x000fe40008011607 */
[----:B------:R-:W-:Y:S02]  /*16e0*/  UIADD3 UR9, UPT, UPT, -UR8, URZ, URZ ;  /* 0x000000ff08097290 */ /* 0x000fe4000fffe1ff */
[----:B------:R-:W-:Y:S02]  /*16f0*/  @!UP0 USEL UR7, UR5, UR7, !UP2 ;  /* 0x0000000705078287 */ /* 0x000fe4000d000000 */
[----:B------:R-:W-:-:S02]  /*1700*/  UIMAD UR9, UR19, UR9, UR4 ;  /* 0x00000009130972a4 */ /* 0x000fc4000f8e0204 */
[----:B------:R-:W-:Y:S02]  /*1710*/  @!UP0 UIADD3 UR8, UPT, UPT, UR8, -UR7, URZ ;  /* 0x8000000708088290 */ /* 0x000fe4000fffe0ff */
[----:B------:R-:W-:Y:S02]  /*1720*/  @!UP0 UIMAD UR6, UR9, UR6, UR7 ;  /* 0x00000006090682a4 */ /* 0x000fe4000f8e0207 */
[----:B------:R-:W-:Y:S02]  /*1730*/  @!UP0 UIMAD UR4, UR8, UR19, UR5 ;  /* 0x00000013080482a4 */ /* 0x000fe4000f8e0205 */
[----:B------:R-:W-:Y:S02]  /*1740*/  UIMAD UR45, UR26, UR45, UR28 ;  /* 0x0000002d1a2d72a4 */ /* 0x000fe4000f8e021c */
[----:B------:R-:W-:Y:S01]  /*1750*/  UIMAD UR46, UR4, UR22, UR46 ;  /* 0x00000016042e72a4 */ /* 0x000fe2000f8e022e */
[----:B------:R-:W-:Y:S02]  /*1760*/  @!UP0 UMOV UR5, UR6 ;  /* 0x0000000600058c82 */ /* 0x000fe40008000000 */
[----:B------:R-:W-:-:S12]  /*1770*/  UIMAD UR45, UR5, UR26, UR45 ;  /* 0x0000001a052d72a4 */ /* 0x000fd8000f8e022d */
.L_x_19:
[----:B------:R-:W-:Y:S02]  /*1780*/  UISETP.NE.AND UP1, UPT, UR27, 0x1, UPT ;  /* 0x000000011b00788c */ /* 0x000fe4000bf25270 */
[----:B------:R-:W-:Y:S02]  /*1790*/  UISETP.NE.AND UP0, UPT, UR18, 0x2, UPT ;  /* 0x000000021200788c */ /* 0x000fe4000bf05270 */
[----:B------:R-:W-:Y:S02]  /*17a0*/  ULOP3.LUT UR24, UR24, 0x1000, URZ, 0xc0, !UPT ;  /* 0x0000100018187892 */ /* 0x000fe4000f8ec0ff */
[----:B------:R-:W-:-:S03]  /*17b0*/  USHF.L.U32 UR21, UR29, UR25, URZ ;  /* 0x000000191d157299 */ /* 0x000fc600080006ff */
[----:B------:R-:W-:Y:S09]  /*17c0*/  BRA.U UP1, `(.L_x_20) ;  /* 0x0000000101447547 */ /* 0x000ff2000b800000 */
[----:B------:R-:W1:Y:S01]  /*17d0*/  LDCU.128 UR8, c[0x0][0xb10] ;  /* 0x00016200ff0877ac */ /* 0x000e620008000c00 */
[----:B------:R-:W2:Y:S01]  /*17e0*/  LDCU UR12, c[0x0][0xb0c] ;  /* 0x00016180ff0c77ac */ /* 0x000ea20008000800 */
[----:B------:R-:W3:Y:S01]  /*17f0*/  LDCU UR13, c[0x0][0xb20] ;  /* 0x00016400ff0d77ac */ /* 0x000ee20008000800 */
[----:B-1----:R-:W-:Y:S02]  /*1800*/  UIMAD.WIDE.U32 UR6, UR45, UR8, URZ ;  /* 0x000000082d0672a5 */ /* 0x002fe4000f8e00ff */
[----:B------:R-:W-:Y:S02]  /*1810*/  UIMAD.WIDE.U32 UR4, UR46, UR11, URZ ;  /* 0x0000000b2e0472a5 */ /* 0x000fe4000f8e00ff */
[----:B--2---:R-:W-:Y:S02]  /*1820*/  UISETP.NE.AND UP2, UPT, UR12, 0x1, UPT ;  /* 0x000000010c00788c */ /* 0x004fe4000bf45270 */
[----:B------:R-:W-:Y:S01]  /*1830*/  UISETP.NE.AND UP1, UPT, UR10, 0x1, UPT ;  /* 0x000000010a00788c */ /* 0x000fe2000bf25270 */
[----:B------:R-:W-:-:S02]  /*1840*/  UMOV UR6, UR7 ;  /* 0x0000000700067c82 */ /* 0x000fc40008000000 */
[----:B------:R-:W-:Y:S01]  /*1850*/  UMOV UR4, UR5 ;  /* 0x0000000500047c82 */ /* 0x000fe20008000000 */
[----:B------:R-:W-:Y:S02]  /*1860*/  USHF.R.U32.HI UR6, URZ, UR9, UR6 ;  /* 0x00000009ff067299 */ /* 0x000fe40008011606 */
[----:B---3--:R-:W-:Y:S02]  /*1870*/  USHF.R.U32.HI UR4, URZ, UR13, UR4 ;  /* 0x0000000dff047299 */ /* 0x008fe40008011604 */
[----:B------:R-:W-:Y:S02]  /*1880*/  USEL UR5, UR45, UR6, !UP2 ;  /* 0x000000062d057287 */ /* 0x000fe4000d000000 */
[----:B------:R-:W-:-:S04]  /*1890*/  USEL UR4, UR46, UR4, !UP1 ;  /* 0x000000042e047287 */ /* 0x000fc8000c800000 */
[----:B------:R-:W-:Y:S02]  /*18a0*/  UIADD3 UR6, UPT, UPT, -UR4, UR5, URZ ;  /* 0x0000000504067290 */ /* 0x000fe4000fffe1ff */
[----:B------:R-:W-:Y:S02]  /*18b0*/  UIADD3 UR4, UPT, UPT, UR4, -UR5, URZ ;  /* 0x8000000504047290 */ /* 0x000fe4000fffe0ff */
[----:B------:R-:W-:Y:S02]  /*18c0*/  UIMAD UR46, UR6, UR10, UR46 ;  /* 0x0000000a062e72a4 */ /* 0x000fe4000f8e022e */
[----:B------:R-:W-:-:S12]  /*18d0*/  UIMAD UR45, UR4, UR12, UR45 ;  /* 0x0000000c042d72a4 */ /* 0x000fd8000f8e022d */
.L_x_20:
[----:B------:R-:W-:Y:S05]  /*18e0*/  BRA.U !UP5, `(.L_x_21) ;  /* 0x000000010d0c7547 */ /* 0x000fea000b800000 */
[----:B------:R-:W-:Y:S01]  /*18f0*/  UCGABAR_WAIT ;  /* 0x0000000000007dc7 */ /* 0x000fe20008000000 */
[----:B------:R-:W-:Y:S01]  /*1900*/  CCTL.IVALL ;  /* 0x00000000ff00798f */ /* 0x000fe20002000000 */
[----:B------:R-:W-:Y:S05]  /*1910*/  BRA `(.L_x_22) ;  /* 0x0000000000047947 */ /* 0x000fea0003800000 */
.L_x_21:
[----:B------:R-:W-:Y:S06]  /*1920*/  BAR.SYNC.DEFER_BLOCKING 0x0 ;  /* 0x0000000000007b1d */ /* 0x000fec0000010000 */
.L_x_22:
[----:B------:R-:W-:Y:S05]  /*1930*/  BRA.U UP0, `(.L_x_23) ;  /* 0x0000001d00287547 */ /* 0x000fea000b800000 */
[----:B------:R-:W1:Y:S01]  /*1940*/  LDCU UR6, c[0x0][0x38c] ;  /* 0x00007180ff0677ac */ /* 0x000e620008000800 */
[----:B------:R-:W-:Y:S01]  /*1950*/  PLOP3.LUT P1, PT, PT, PT, UP3, 0x80, 0x8 ;  /* 0x000000000008781c */ /* 0x000fe20003f2f038 */
[----:B------:R-:W-:Y:S01]  /*1960*/  IMAD.MOV.U32 R12, RZ, RZ, 0x1 ;  /* 0x00000001ff0c7424 */ /* 0x000fe200078e00ff */
[----:B------:R-:W-:Y:S01]  /*1970*/  ISETP.NE.AND P2, PT, R0, RZ, P3 ;  /* 0x000000ff0000720c */ /* 0x000fe20001f45270 */
[----:B------:R-:W-:Y:S01]  /*1980*/  USHF.L.U32 UR7, UR28, 0x7, URZ ;  /* 0x000000071c077899 */ /* 0x000fe200080006ff */
[----:B------:R-:W-:Y:S01]  /*1990*/  PLOP3.LUT P1, PT, P1, PT, PT, 0x8, 0x80 ;  /* 0x000000000080781c */ /* 0x000fe20000f2e170 */
[----:B------:R-:W-:Y:S01]  /*19a0*/  USHF.L.U32 UR48, UR28, 0x5, URZ ;  /* 0x000000051c307899 */ /* 0x000fe200080006ff */
[----:B------:R-:W-:Y:S01]  /*19b0*/  CS2R R10, SRZ ;  /* 0x00000000000a7805 */ /* 0x000fe2000001ff00 */
[----:B------:R-:W-:Y:S01]  /*19c0*/  UISETP.NE.AND UP1, UPT, UR18, URZ, UPT ;  /* 0x000000ff1200728c */ /* 0x000fe2000bf25270 */
[----:B------:R-:W-:Y:S01]  /*19d0*/  IMAD.MOV.U32 R9, RZ, RZ, RZ ;  /* 0x000000ffff097224 */ /* 0x000fe200078e00ff */
[----:B------:R-:W2:Y:S01]  /*19e0*/  LDCU UR39, c[0x0][0x370] ;  /* 0x00006e00ff2777ac */ /* 0x000ea20008000800 */
[----:B------:R-:W-:Y:S01]  /*19f0*/  IMAD.MOV.U32 R8, RZ, RZ, 0x1 ;  /* 0x00000001ff087424 */ /* 0x000fe200078e00ff */
[----:B------:R-:W3:Y:S01]  /*1a00*/  LDCU.64 UR26, c[0x0][0x348] ;  /* 0x00006900ff1a77ac */ /* 0x000ee20008000a00 */
[----:B-1----:R-:W-:-:S02]  /*1a10*/  UIADD3 UR5, UPT, UPT, UR6, 0x3f, URZ ;  /* 0x0000003f06057890 */ /* 0x002fc4000fffe0ff */
[----:B------:R-:W-:Y:S02]  /*1a20*/  UIADD3 UR49, UPT, UPT, UR6, 0x7e, URZ ;  /* 0x0000007e06317890 */ /* 0x000fe4000fffe0ff */
[----:B------:R-:W-:Y:S01]  /*1a30*/  USHF.R.S32.HI UR4, URZ, 0x1f, UR5 ;  /* 0x0000001fff047899 */ /* 0x000fe20008011405 */
[----:B------:R-:W1:Y:S03]  /*1a40*/  LDCU UR38, c[0x0][0x374] ;  /* 0x00006e80ff2677ac */ /* 0x000e660008000800 */
[----:B------:R-:W-:Y:S02]  /*1a50*/  ULEA.HI UR4, UR4, UR5, URZ, 0x6 ;  /* 0x0000000504047291 */ /* 0x000fe4000f8f30ff */
[----:B------:R-:W-:Y:S02]  /*1a60*/  UIADD3 UR5, UPT, UPT, UR6, -0x1, URZ ;  /* 0xffffffff06057890 */ /* 0x000fe4000fffe0ff */
[----:B------:R-:W-:-:S02]  /*1a70*/  USHF.R.S32.HI UR42, URZ, 0x6, UR4 ;  /* 0x00000006ff2a7899 */ /* 0x000fc40008011404 */
[----:B------:R-:W-:Y:S02]  /*1a80*/  UISETP.GE.U32.AND UP2, UPT, UR5, -0x7f, UPT ;  /* 0xffffff810500788c */ /* 0x000fe4000bf46070 */
[----:B------:R-:W-:Y:S02]  /*1a90*/  UISETP.LT.U32.AND UP0, UPT, UR42, 0x14, UPT ;  /* 0x000000142a00788c */ /* 0x000fe4000bf01070 */
[----:B------:R-:W-:Y:S02]  /*1aa0*/  ULOP3.LUT UR5, UR7, 0x80, URZ, 0xc0, !UPT ;  /* 0x0000008007057892 */ /* 0x000fe4000f8ec0ff */
[----:B------:R-:W-:Y:S02]  /*1ab0*/  USEL UR41, UR42, 0x14, UP0 ;  /* 0x000000142a297887 */ /* 0x000fe40008000000 */
[----:B------:R-:W-:Y:S02]  /*1ac0*/  ULEA.HI UR44, UR24, UR5, URZ, 0x1a ;  /* 0x00000005182c7291 */ /* 0x000fe4000f8fd0ff */
[----:B------:R-:W-:-:S02]  /*1ad0*/  UIADD3 UR4, UPT, UPT, UR41, -0x1, URZ ;  /* 0xffffffff29047890 */ /* 0x000fc4000fffe0ff */
[----:B------:R-:W-:Y:S02]  /*1ae0*/  @UP2 UIADD3 UR4, UPT, UPT, UR41, URZ, URZ ;  /* 0x000000ff29042290 */ /* 0x000fe4000fffe0ff */
[----:B------:R-:W-:Y:S02]  /*1af0*/  ULOP3.LUT UR48, UR48, 0x20, URZ, 0xc0, !UPT ;  /* 0x0000002030307892 */ /* 0x000fe4000f8ec0ff */
[----:B------:R-:W-:Y:S02]  /*1b00*/  USEL UR25, UR34, 0x2, UP1 ;  /* 0x0000000222197887 */ /* 0x000fe40008800000 */
[----:B------:R-:W-:Y:S02]  /*1b10*/  UIADD3 UR47, UPT, UPT, UR42, -UR41, URZ ;  /* 0x800000292a2f7290 */ /* 0x000fe4000fffe0ff */
[----:B------:R-:W-:Y:S02]  /*1b20*/  UIADD3 UR28, UPT, UPT, UR4, 0x1, URZ ;  /* 0x00000001041c7890 */ /* 0x000fe4000fffe0ff */
[----:B------:R-:W-:Y:S01]  /*1b30*/  UIADD3 UR43, UPT, UPT, -UR4, URZ, URZ ;  /* 0x000000ff042b7290 */ /* 0x000fe2000fffe1ff */
[----:B-123--:R-:W-:-:S11]  /*1b40*/  UMOV UR5, URZ ;  /* 0x000000ff00057c82 */ /* 0x00efd60008000000 */
.L_x_43:
[----:B------:R-:W-:Y:S01]  /*1b50*/  UISETP.NE.AND UP0, UPT, UR55, URZ, UPT ;  /* 0x000000ff3700728c */ /* 0x000fe2000bf05270 */
[----:B------:R-:W1:Y:S08]  /*1b60*/  S2UR UR55, SR_CgaCtaId ;  /* 0x00000000003779c3 */ /* 0x000e700000008800 */
[----:B------:R-:W-:Y:S05]  /*1b70*/  BRA.U UP0, `(.L_x_24) ;  /* 0x0000000100347547 */ /* 0x000fea000b800000 */
[----:B------:R-:W2:Y:S01]  /*1b80*/  S2R R0, SR_CgaCtaId ;  /* 0x0000000000007919 */ /* 0x000ea20000008800 */
[----:B------:R-:W-:-:S04]  /*1b90*/  MOV R2, 0x400 ;  /* 0x0000040000027802 */ /* 0x000fc80000000f00 */
[----:B--2---:R-:W-:Y:S02]  /*1ba0*/  LEA R0, R0, R2, 0x18 ;  /* 0x0000000200007211 */ /* 0x004fe400078ec0ff */
[----:B------:R-:W-:-:S03]  /*1bb0*/  SHF.L.U32 R2, R8, 0x1f, RZ ;  /* 0x0000001f08027819 */ /* 0x000fc600000006ff */
[----:B------:R-:W-:-:S04]  /*1bc0*/  IMAD R0, R9, 0x8, R0 ;  /* 0x0000000809007824 */ /* 0x000fc800078e0200 */
[----:B------:R-:W2:Y:S02]  /*1bd0*/  SYNCS.PHASECHK.TRANS64.TRYWAIT P0, [R0+URZ+0x1d0], R2 ;  /* 0x0001d002000075a7 */ /* 0x000ea400080011ff */
[----:B--2---:R-:W-:Y:S05]  /*1be0*/  @!P0 BRA `(.L_x_25) ;  /* 0x0000006400588947 */ /* 0x004fea0003800000 */
.L_x_130:
[----:B------:R-:W-:Y:S01]  /*1bf0*/  VIADD R9, R9, 0x1 ;  /* 0x0000000109097836 */ /* 0x000fe20000000000 */
[----:B------:R2:W-:Y:S04]  /*1c00*/  SYNCS.ARRIVE.TRANS64.A1T0 RZ, [R0+URZ+0x1c0], RZ ;  /* 0x0001c0ff00ff79a7 */ /* 0x0005e800081000ff */
[----:B------:R-:W-:-:S04]  /*1c10*/  ISETP.NE.AND P0, PT, R9, 0x2, PT ;  /* 0x000000020900780c */ /* 0x000fc80003f05270 */
[----:B------:R-:W-:Y:S02]  /*1c20*/  SEL R9, R9, RZ, P0 ;  /* 0x000000ff09097207 */ /* 0x000fe40000000000 */
[----:B--2---:R-:W-:-:S04]  /*1c30*/  SEL R0, RZ, 0x1, P0 ;  /* 0x00000001ff007807 */ /* 0x004fc80000000000 */
[----:B------:R-:W-:-:S07]  /*1c40*/  LOP3.LUT R8, R8, R0, RZ, 0x3c, !PT ;  /* 0x0000000008087212 */ /* 0x000fce00078e3cff */
.L_x_24:
[----:B------:R-:W-:Y:S01]  /*1c50*/  UMOV UR6, 0x400 ;  /* 0x0000040000067882 */ /* 0x000fe20000000000 */
[----:B------:R-:W-:Y:S01]  /*1c60*/  SHF.L.U32 R0, R12, 0x1f, RZ ;  /* 0x0000001f0c007819 */ /* 0x000fe200000006ff */
[----:B-1----:R-:W-:Y:S02]  /*1c70*/  ULEA UR6, UR55, UR6, 0x18 ;  /* 0x0000000637067291 */ /* 0x002fe4000f8ec0ff */
[----:B------:R-:W-:Y:S02]  /*1c80*/  UISETP.GE.U32.AND UP0, UPT, UR49, 0x7f, UPT ;  /* 0x0000007f3100788c */ /* 0x000fe4000bf06070 */
[----:B------:R-:W-:Y:S02]  /*1c90*/  ULEA UR4, UR5, UR6, 0x3 ;  /* 0x0000000605047291 */ /* 0x000fe4000f8e18ff */
[----:B------:R-:W-:Y:S01]  /*1ca0*/  ULEA UR11, UR46, UR48, 0x6 ;  /* 0x000000302e0b7291 */ /* 0x000fe2000f8e30ff */
[----:B------:R-:W-:-:S06]  /*1cb0*/  UMOV UR7, URZ ;  /* 0x000000ff00077c82 */ /* 0x000fcc0008000000 */
[----:B------:R1:W2:Y:S01]  /*1cc0*/  SYNCS.PHASECHK.TRANS64.TRYWAIT P0, [UR4+0xa0], R0 ;  /* 0x0000a000ff0075a7 */ /* 0x0002a20008001104 */
[----:B------:R-:W-:-:S04]  /*1cd0*/  ULEA.HI UR4, UR45, UR45, URZ, 0x1 ;  /* 0x0000002d2d047291 */ /* 0x000fc8000f8f08ff */
[----:B------:R-:W-:-:S04]  /*1ce0*/  USHF.L.U32 UR4, UR4, 0x7, URZ ;  /* 0x0000000704047899 */ /* 0x000fc800080006ff */
[----:B------:R-:W-:-:S04]  /*1cf0*/  ULOP3.LUT UR35, UR4, 0xffffff00, URZ, 0xc0, !UPT ;  /* 0xffffff0004237892 */ /* 0x000fc8000f8ec0ff */
[----:B------:R-:W-:Y:S01]  /*1d00*/  UIADD3 UR35, UPT, UPT, UR44, UR35, URZ ;  /* 0x000000232c237290 */ /* 0x000fe2000fffe0ff */
[----:B------:R-:W-:Y:S11]  /*1d10*/  BRA.U !UP0, `(.L_x_26) ;  /* 0x0000000108c47547 */ /* 0x000ff6000b800000 */
[----:B------:R-:W-:Y:S01]  /*1d20*/  UMOV UR13, UR43 ;  /* 0x0000002b000d7c82 */ /* 0x000fe20008000000 */
[----:B------:R-:W-:Y:S01]  /*1d30*/  UMOV UR4, UR5 ;  /* 0x0000000500047c82 */ /* 0x000fe20008000000 */
[----:B------:R-:W-:-:S05]  /*1d40*/  UMOV UR34, URZ ;  /* 0x000000ff00227c82 */ /* 0x000fca0008000000 */
.L_x_32:
[----:B------:R-:W-:Y:S01]  /*1d50*/  ULEA UR33, UR4, UR6, 0x3 ;  /* 0x0000000604217291 */ /* 0x000fe2000f8e18ff */
[----:B--2---:R-:W-:Y:S01]  /*1d60*/  @P3 MOV R2, 0x5000 ;  /* 0x0000500000023802 */ /* 0x004fe20000000f00 */
[----:B--234-:R-:W-:Y:S10]  /*1d70*/  @P0 BRA `(.L_x_27) ;  /* 0x00000000000c0947 */ /* 0x01cff40003800000 */
[----:B------:R-:W-:-:S04]  /*1d80*/  SHF.L.U32 R3, R12, 0x1f, RZ ;  /* 0x0000001f0c037819 */ /* 0x000fc800000006ff */
[----:B------:R-:W2:Y:S02]  /*1d90*/  SYNCS.PHASECHK.TRANS64.TRYWAIT P0, [UR33+0xa0], R3 ;  /* 0x0000a003ff0075a7 */ /* 0x000ea40008001121 */
[----:B--2---:R-:W-:Y:S05]  /*1da0*/  @!P0 BRA `(.L_x_28) ;  /* 0x0000006000fc8947 */ /* 0x004fea0003800000 */
.L_x_27:
[----:B------:R2:W-:Y:S01]  /*1db0*/  @P3 SYNCS.ARRIVE.TRANS64 RZ, [UR33], R2 ;  /* 0x00000002ffff39a7 */ /* 0x0005e20008000021 */
[----:B------:R-:W-:Y:S02]  /*1dc0*/  ULOP3.LUT UR5, UR25, 0x2, URZ, 0xfc, !UPT ;  /* 0x0000000219057892 */ /* 0x000fe4000f8efcff */
[----:B------:R-:W-:Y:S02]  /*1dd0*/  UIADD3 UR13, UPT, UPT, UR13, 0x1, URZ ;  /* 0x000000010d0d7890 */ /* 0x000fe4000fffe0ff */
[----:B------:R-:W-:Y:S02]  /*1de0*/  UISETP.NE.AND UP0, UPT, UR5, 0x2, UPT ;  /* 0x000000020500788c */ /* 0x000fe4000bf05270 */
[----:B------:R-:W-:-:S07]  /*1df0*/  UISETP.NE.AND UP2, UPT, UR13, 0x1, UPT ;  /* 0x000000010d00788c */ /* 0x000fce000bf45270 */
[----:B------:R-:W-:Y:S05]  /*1e00*/  BRA.U UP0, `(.L_x_29) ;  /* 0x0000000100047547 */ /* 0x000fea000b800000 */
[----:B------:R-:W-:Y:S05]  /*1e10*/  BPT.TRAP 0x1 ;  /* 0x000000040000795c */ /* 0x000fea0000300000 */
.L_x_29:
[----:B------:R-:W-:Y:S04]  /*1e20*/  BSSY.RECONVERGENT B0, `(.L_x_30) ;  /* 0x0000003000007945 */ /* 0x000fe80003800200 */
[----:B------:R-:W-:Y:S05]  /*1e30*/  @!P2 BRA `(.L_x_31) ;  /* 0x000000000004a947 */ /* 0x000fea0003800000 */
[----:B------:R-:W-:Y:S05]  /*1e40*/  BPT.TRAP 0x1 ;  /* 0x000000040000795c */ /* 0x000fea0000300000 */
.L_x_31:
[----:B------:R-:W-:Y:S05]  /*1e50*/  BSYNC.RECONVERGENT B0 ;  /* 0x0000000000007941 */ /* 0x000fea0003800200 */
.L_x_30:
[----:B------:R-:W-:Y:S02]  /*1e60*/  UIADD3 UR5, UPT, UPT, UR4, 0x1, URZ ;  /* 0x0000000104057890 */ /* 0x000fe4000fffe0ff */
[----:B------:R-:W-:Y:S02]  /*1e70*/  ULEA UR32, UR4, UR24, 0xd ;  /* 0x0000001804207291 */ /* 0x000fe4000f8e68ff */
[----:B------:R-:W-:Y:S02]  /*1e80*/  UISETP.NE.AND UP0, UPT, UR5, 0x14, UPT ;  /* 0x000000140500788c */ /* 0x000fe4000bf05270 */
[----:B------:R-:W-:Y:S02]  /*1e90*/  UIADD3 UR16, UP1, UPT, UR26, 0x80, URZ ;  /* 0x000000801a107890 */ /* 0x000fe4000ff3e0ff */
[----:B------:R-:W-:Y:S02]  /*1ea0*/  USEL UR8, URZ, 0x1, UP0 ;  /* 0x00000001ff087887 */ /* 0x000fe40008000000 */
[----:B------:R-:W-:-:S02]  /*1eb0*/  USEL UR5, UR5, URZ, UP0 ;  /* 0x000000ff05057287 */ /* 0x000fc40008000000 */
[----:B------:R-:W-:Y:S02]  /*1ec0*/  UIADD3 UR14, UP0, UPT, UR26, 0x180, URZ ;  /* 0x000001801a0e7890 */ /* 0x000fe4000ff1e0ff */
[----:B------:R-:W-:Y:S01]  /*1ed0*/  LOP3.LUT R12, R12, UR8, RZ, 0x3c, !PT ;  /* 0x000000080c0c7c12 */ /* 0x000fe2000f8e3cff */
[----:B------:R-:W-:Y:S02]  /*1ee0*/  ULEA UR8, UR4, UR6, 0xb ;  /* 0x0000000604087291 */ /* 0x000fe4000f8e58ff */
[----:B------:R-:W-:Y:S01]  /*1ef0*/  ULEA UR7, UR5, UR6, 0x3 ;  /* 0x0000000605077291 */ /* 0x000fe2000f8e18ff */
[----:B-1----:R-:W-:Y:S01]  /*1f00*/  SHF.L.U32 R0, R12, 0x1f, RZ ;  /* 0x0000001f0c007819 */ /* 0x002fe200000006ff */
[----:B------:R-:W-:Y:S02]  /*1f10*/  ULOP3.LUT UR33, UR33, 0xfefffff8, URZ, 0xc0, !UPT ;  /* 0xfefffff821217892 */ /* 0x000fe4000f8ec0ff */
[----:B------:R-:W-:Y:S02]  /*1f20*/  UIADD3.X UR17, UPT, UPT, URZ, UR27, URZ, UP1, !UPT ;  /* 0x0000001bff117290 */ /* 0x000fe40008ffe4ff */
[----:B------:R-:W-:-:S02]  /*1f30*/  UIADD3 UR32, UPT, UPT, UR6, 0x4600, UR32 ;  /* 0x0000460006207890 */ /* 0x000fc4000fffe020 */
[----:B------:R-:W-:Y:S01]  /*1f40*/  UPRMT UR4, URZ, 0x5410, UR21 ;  /* 0x00005410ff047896 */ /* 0x000fe20008000015 */
[----:B------:R3:W4:Y:S01]  /*1f50*/  SYNCS.PHASECHK.TRANS64.TRYWAIT P0, [UR7+0xa0], R0 ;  /* 0x0000a000ff0075a7 */ /* 0x0007220008001107 */
[----:B------:R-:W-:Y:S02]  /*1f60*/  UIADD3 UR8, UPT, UPT, UR8, 0x2c600, URZ ;  /* 0x0002c60008087890 */ /* 0x000fe4000fffe0ff */
[----:B------:R-:W-:Y:S01]  /*1f70*/  UIADD3.X UR15, UPT, UPT, URZ, UR27, URZ, UP0, !UPT ;  /* 0x0000001bff0f7290 */ /* 0x000fe200087fe4ff */
[----:B------:R-:W-:Y:S01]  /*1f80*/  UMOV UR18, 0x0 ;  /* 0x0000000000127882 */ /* 0x000fe20000000000 */
[----:B------:R-:W-:Y:S01]  /*1f90*/  UMOV UR19, 0x10000000 ;  /* 0x1000000000137882 */ /* 0x000fe20000000000 */
[----:B------:R-:W-:Y:S01]  /*1fa0*/  UMOV UR10, UR34 ;  /* 0x00000022000a7c82 */ /* 0x000fe20008000000 */
[----:B------:R-:W-:Y:S01]  /*1fb0*/  UMOV UR12, UR36 ;  /* 0x00000024000c7c82 */ /* 0x000fe20008000000 */
[----:B------:R-:W-:Y:S01]  /*1fc0*/  UMOV UR9, UR33 ;  /* 0x0000002100097c82 */ /* 0x000fe20008000000 */
[----:B------:R1:W-:Y:S01]  /*1fd0*/  UTMALDG.3D.MULTICAST.2CTA [UR32], [UR16], UR4, desc[UR18] ;  /* 0x00001220100073b4 */ /* 0x0003e20008211804 */
[----:B------:R-:W-:-:S02]  /*1fe0*/  UMOV UR7, UR28 ;  /* 0x0000001c00077c82 */ /* 0x000fc40008000000 */
[----:B------:R3:W-:Y:S01]  /*1ff0*/  UTMALDG.3D.2CTA [UR8], [UR14], desc[UR18] ;  /* 0x000012080e0075b4 */ /* 0x0007e20008211000 */
[----:B-1----:R-:W-:Y:S01]  /*2000*/  UIADD3 UR34, UPT, UPT, UR34, 0x40, URZ ;  /* 0x0000004022227890 */ /* 0x002fe2000fffe0ff */
[----:B------:R-:W-:Y:S01]  /*2010*/  UMOV UR4, UR5 ;  /* 0x0000000500047c82 */ /* 0x000fe20008000000 */
[----:B------:R-:W-:Y:S10]  /*2020*/  BRA.U UP2, `(.L_x_32) ;  /* 0xfffffffd02487547 */ /* 0x000ff4000b83ffff */
.L_x_26:
[----:B------:R-:W-:Y:S01]  /*2030*/  ULEA UR4, UR5, UR6, 0x3 ;  /* 0x0000000605047291 */ /* 0x000fe2000f8e18ff */
[----:B-1-3--:R-:W-:Y:S01]  /*2040*/  SHF.L.U32 R0, R12, 0x1f, RZ ;  /* 0x0000001f0c007819 */ /* 0x00afe200000006ff */
[----:B------:R-:W-:Y:S01]  /*2050*/  @!P1 SYNCS.ARRIVE.TRANS64.A1T0 RZ, [UR6+0x158], RZ ;  /* 0x000158ffffff99a7 */ /* 0x000fe20008100006 */
[----:B------:R-:W-:-:S06]  /*2060*/  UISETP.GT.AND UP0, UPT, UR42, UR41, UPT ;  /* 0x000000292a00728c */ /* 0x000fcc000bf04270 */
[----:B--2-4-:R1:W2:Y:S03]  /*2070*/  SYNCS.PHASECHK.TRANS64.TRYWAIT P0, [UR4+0xa0], R0 ;  /* 0x0000a000ff0075a7 */ /* 0x0142a60008001104 */
[----:B------:R-:W-:Y:S05]  /*2080*/  BRA.U !UP0, `(.L_x_33) ;  /* 0x0000000108c47547 */ /* 0x000fea000b800000 */
[----:B------:R-:W-:Y:S01]  /*2090*/  UIADD3 UR13, UPT, UPT, UR47, UR7, URZ ;  /* 0x000000072f0d7290 */ /* 0x000fe2000fffe0ff */
[----:B------:R-:W-:-:S11]  /*20a0*/  UMOV UR4, UR5 ;  /* 0x0000000500047c82 */ /* 0x000fd60008000000 */
.L_x_39:
[----:B------:R-:W-:Y:S01]  /*20b0*/  ULEA UR17, UR4, UR6, 0x3 ;  /* 0x0000000604117291 */ /* 0x000fe2000f8e18ff */
[----:B--2---:R-:W-:Y:S01]  /*20c0*/  @P3 MOV R2, 0x5000 ;  /* 0x0000500000023802 */ /* 0x004fe20000000f00 */
[----:B--2-4-:R-:W-:Y:S10]  /*20d0*/  @P0 BRA `(.L_x_34) ;  /* 0x00000000000c0947 */ /* 0x014ff40003800000 */
[----:B------:R-:W-:-:S04]  /*20e0*/  SHF.L.U32 R3, R12, 0x1f, RZ ;  /* 0x0000001f0c037819 */ /* 0x000fc800000006ff */
[----:B------:R-:W2:Y:S02]  /*20f0*/  SYNCS.PHASECHK.TRANS64.TRYWAIT P0, [UR17+0xa0], R3 ;  /* 0x0000a003ff0075a7 */ /* 0x000ea40008001111 */
[----:B--2---:R-:W-:Y:S05]  /*2100*/  @!P0 BRA `(.L_x_35) ;  /* 0x00000060003c8947 */ /* 0x004fea0003800000 */
.L_x_34:
[----:B------:R2:W-:Y:S01]  /*2110*/  @P3 SYNCS.ARRIVE.TRANS64 RZ, [UR17], R2 ;  /* 0x00000002ffff39a7 */ /* 0x0005e20008000011 */
[----:B------:R-:W-:-:S04]  /*2120*/  ULOP3.LUT UR5, UR25, 0x2, URZ, 0xfc, !UPT ;  /* 0x0000000219057892 */ /* 0x000fc8000f8efcff */
[----:B------:R-:W-:-:S09]  /*2130*/  UISETP.NE.AND UP0, UPT, UR5, 0x2, UPT ;  /* 0x000000020500788c */ /* 0x000fd2000bf05270 */
[----:B------:R-:W-:Y:S05]  /*2140*/  BRA.U UP0, `(.L_x_36) ;  /* 0x0000000100047547 */ /* 0x000fea000b800000 */
[----:B------:R-:W-:Y:S05]  /*2150*/  BPT.TRAP 0x1 ;  /* 0x000000040000795c */ /* 0x000fea0000300000 */
.L_x_36:
[----:B------:R-:W-:Y:S04]  /*2160*/  BSSY.RECONVERGENT B0, `(.L_x_37) ;  /* 0x0000003000007945 */ /* 0x000fe80003800200 */
[----:B------:R-:W-:Y:S05]  /*2170*/  @!P2 BRA `(.L_x_38) ;  /* 0x000000000004a947 */ /* 0x000fea0003800000 */
[----:B------:R-:W-:Y:S05]  /*2180*/  BPT.TRAP 0x1 ;  /* 0x000000040000795c */ /* 0x000fea0000300000 */
.L_x_38:
[----:B------:R-:W-:Y:S05]  /*2190*/  BSYNC.RECONVERGENT B0 ;  /* 0x0000000000007941 */ /* 0x000fea0003800200 */
.L_x_37:
[----:B------:R-:W-:Y:S02]  /*21a0*/  UIADD3 UR5, UPT, UPT, UR4, 0x1, URZ ;  /* 0x0000000104057890 */ /* 0x000fe4000fffe0ff */
[----:B------:R-:W-:Y:S02]  /*21b0*/  ULEA UR16, UR4, UR24, 0xd ;  /* 0x0000001804107291 */ /* 0x000fe4000f8e68ff */
[----:B------:R-:W-:Y:S02]  /*21c0*/  UISETP.NE.AND UP0, UPT, UR5, 0x14, UPT ;  /* 0x000000140500788c */ /* 0x000fe4000bf05270 */
[----:B------:R-:W-:Y:S02]  /*21d0*/  UIADD3 UR22, UP1, UPT, UR26, 0x80, URZ ;  /* 0x000000801a167890 */ /* 0x000fe4000ff3e0ff */
[----:B------:R-:W-:Y:S02]  /*21e0*/  USEL UR9, URZ, 0x1, UP0 ;  /* 0x00000001ff097887 */ /* 0x000fe40008000000 */
[----:B------:R-:W-:-:S02]  /*21f0*/  USEL UR5, UR5, URZ, UP0 ;  /* 0x000000ff05057287 */ /* 0x000fc40008000000 */
[----:B------:R-:W-:Y:S02]  /*2200*/  UIADD3 UR14, UP0, UPT, UR26, 0x180, URZ ;  /* 0x000001801a0e7890 */ /* 0x000fe4000ff1e0ff */
[----:B------:R-:W-:Y:S01]  /*2210*/  ULEA UR8, UR5, UR6, 0x3 ;  /* 0x0000000605087291 */ /* 0x000fe2000f8e18ff */
[----:B------:R-:W-:Y:S01]  /*2220*/  LOP3.LUT R12, R12, UR9, RZ, 0x3c, !PT ;  /* 0x000000090c0c7c12 */ /* 0x000fe2000f8e3cff */
[----:B------:R-:W-:Y:S02]  /*2230*/  USHF.L.U32 UR18, UR7, 0x6, URZ ;  /* 0x0000000607127899 */ /* 0x000fe400080006ff */
[----:B------:R-:W-:Y:S01]  /*2240*/  ULOP3.LUT UR17, UR17, 0xfefffff8, URZ, 0xc0, !UPT ;  /* 0xfefffff811117892 */ /* 0x000fe2000f8ec0ff */
[----:B-1----:R-:W-:Y:S01]  /*2250*/  SHF.L.U32 R0, R12, 0x1f, RZ ;  /* 0x0000001f0c007819 */ /* 0x002fe200000006ff */
[----:B------:R-:W-:Y:S02]  /*2260*/  UIADD3 UR16, UPT, UPT, UR6, 0x4600, UR16 ;  /* 0x0000460006107890 */ /* 0x000fe4000fffe010 */
[----:B------:R-:W-:Y:S01]  /*2270*/  UIADD3.X UR23, UPT, UPT, URZ, UR27, URZ, UP1, !UPT ;  /* 0x0000001bff177290 */ /* 0x000fe20008ffe4ff */
[----:B------:R3:W4:Y:S01]  /*2280*/  SYNCS.PHASECHK.TRANS64.TRYWAIT P0, [UR8+0xa0], R0 ;  /* 0x0000a000ff0075a7 */ /* 0x0007220008001108 */
[----:B------:R-:W-:-:S02]  /*2290*/  ULEA UR8, UR4, UR6, 0xb ;  /* 0x0000000604087291 */ /* 0x000fc4000f8e58ff */
[----:B------:R-:W-:Y:S02]  /*22a0*/  UPRMT UR4, URZ, 0x5410, UR21 ;  /* 0x00005410ff047896 */ /* 0x000fe40008000015 */
[----:B------:R-:W-:Y:S02]  /*22b0*/  UIADD3 UR8, UPT, UPT, UR8, 0x2c600, URZ ;  /* 0x0002c60008087890 */ /* 0x000fe4000fffe0ff */
[----:B------:R-:W-:Y:S01]  /*22c0*/  UIADD3.X UR15, UPT, UPT, URZ, UR27, URZ, UP0, !UPT ;  /* 0x0000001bff0f7290 */ /* 0x000fe200087fe4ff */
[----:B------:R-:W-:Y:S01]  /*22d0*/  UMOV UR30, 0x0 ;  /* 0x00000000001e7882 */ /* 0x000fe20000000000 */
[----:B------:R-:W-:Y:S01]  /*22e0*/  UMOV UR31, 0x10000000 ;  /* 0x10000000001f7882 */ /* 0x000fe20000000000 */
[----:B------:R-:W-:Y:S01]  /*22f0*/  UMOV UR19, UR35 ;  /* 0x0000002300137c82 */ /* 0x000fe20008000000 */
[----:B------:R-:W-:Y:S01]  /*2300*/  UMOV UR20, UR36 ;  /* 0x0000002400147c82 */ /* 0x000fe20008000000 */
[----:B------:R-:W-:Y:S01]  /*2310*/  UMOV UR12, UR36 ;  /* 0x00000024000c7c82 */ /* 0x000fe20008000000 */
[----:B------:R-:W-:Y:S01]  /*2320*/  UMOV UR9, UR17 ;  /* 0x0000001100097c82 */ /* 0x000fe20008000000 */
[----:B------:R-:W-:Y:S01]  /*2330*/  UMOV UR10, UR18 ;  /* 0x00000012000a7c82 */ /* 0x000fe20008000000 */
[----:B------:R1:W-:Y:S01]  /*2340*/  UTMALDG.3D.MULTICAST.2CTA [UR16], [UR22], UR4, desc[UR30] ;  /* 0x00001e10160073b4 */ /* 0x0003e20008211804 */
[----:B------:R-:W-:-:S04]  /*2350*/  UIADD3 UR7, UPT, UPT, UR7, 0x1, URZ ;  /* 0x0000000107077890 */ /* 0x000fc8000fffe0ff */
[----:B------:R-:W-:Y:S01]  /*2360*/  UISETP.NE.AND UP0, UPT, UR7, UR13, UPT ;  /* 0x0000000d0700728c */ /* 0x000fe2000bf05270 */
[----:B------:R3:W-:Y:S01]  /*2370*/  UTMALDG.3D.2CTA [UR8], [UR14], desc[UR30] ;  /* 0x00001e080e0075b4 */ /* 0x0007e20008211000 */
[----:B-1----:R-:W-:-:S07]  /*2380*/  UMOV UR4, UR5 ;  /* 0x0000000500047c82 */ /* 0x002fce0008000000 */
[----:B---3--:R-:W-:Y:S05]  /*2390*/  BRA.U UP0, `(.L_x_39) ;  /* 0xfffffffd00447547 */ /* 0x008fea000b83ffff */
.L_x_33:
[C---:B------:R-:W-:Y:S01]  /*23a0*/  LEA R3, R11.reuse, UR6, 0x3 ;  /* 0x000000060b037c11 */ /* 0x040fe2000f8e18ff */
[----:B------:R-:W-:Y:S01]  /*23b0*/  NOP ;  /* 0x0000000000007918 */ /* 0x000fe20000000000 */
[----:B-1----:R-:W-:Y:S02]  /*23c0*/  SHF.L.U32 R0, R10, 0x1f, RZ ;  /* 0x0000001f0a007819 */ /* 0x002fe400000006ff */
[----:B------:R-:W-:Y:S02]  /*23d0*/  LEA R4, R11, UR6, 0x4 ;  /* 0x000000060b047c11 */ /* 0x000fe4000f8e20ff */
[----:B--2-4-:R-:W1:Y:S02]  /*23e0*/  SYNCS.PHASECHK.TRANS64.TRYWAIT P0, [R3+URZ+0x160], R0 ;  /* 0x00016000030075a7 */ /* 0x014e6400080011ff */
[----:B-1----:R-:W-:Y:S05]  /*23f0*/  @!P0 BRA `(.L_x_40) ;  /* 0x0000005c00988947 */ /* 0x002fea0003800000 */
.L_x_133:
[----:B------:R-:W2:Y:S01]  /*2400*/  LDS.128 R4, [R4+0x1f0] ;  /* 0x0001f00004047984 */ /* 0x000ea20000000c00 */
[----:B------:R-:W-:Y:S01]  /*2410*/  UISETP.GE.AND UP0, UPT, UR40, 0x1, UPT ;  /* 0x000000012800788c */ /* 0x000fe2000bf06270 */
[----:B------:R-:W-:Y:S01]  /*2420*/  @!PT LDS RZ, [RZ] ;  /* 0x00000000fffff984 */ /* 0x000fe20000000800 */
[----:B------:R-:W-:Y:S01]  /*2430*/  @!PT LDS RZ, [RZ] ;  /* 0x00000000fffff984 */ /* 0x000fe20000000800 */
[----:B------:R-:W-:Y:S01]  /*2440*/  @!PT LDS RZ, [RZ] ;  /* 0x00000000fffff984 */ /* 0x000fe20000000800 */
[----:B------:R-:W-:Y:S01]  /*2450*/  @!PT LDS RZ, [RZ] ;  /* 0x00000000fffff984 */ /* 0x000fe20000000800 */
[----:B------:R3:W-:Y:S06]  /*2460*/  MEMBAR.ALL.CTA ;  /* 0x0000000000007992 */ /* 0x0007ec0000008000 */
[----:B---3--:R-:W3:Y:S01]  /*2470*/  FENCE.VIEW.ASYNC.S ;  /* 0x00000000000073c6 */ /* 0x008ee20000000000 */
[----:B--2---:R-:W-:-:S13]  /*2480*/  LOP3.LUT P0, RZ, R6, 0x1, RZ, 0xc0, !PT ;  /* 0x0000000106ff7812 */ /* 0x004fda000780c0ff */
[----:B---3--:R-:W-:Y:S01]  /*2490*/  VOTEU.ANY UP1, P0 ;  /* 0x0000000000ff7886 */ /* 0x008fe20000020100 */
[----:B------:R-:W-:-:S13]  /*24a0*/  PLOP3.LUT P0, PT, PT, PT, UP1, 0x80, 0x8 ;  /* 0x000000000008781c */ /* 0x000fda0003f0f018 */
[----:B-1----:R-:W-:Y:S02]  /*24b0*/  @P0 LOP3.LUT R0, R5, 0xffff, RZ, 0xc0, !PT ;  /* 0x0000ffff05000812 */ /* 0x002fe400078ec0ff */
[----:B------:R-:W-:Y:S02]  /*24c0*/  @P0 MOV R2, R4 ;  /* 0x0000000400020202 */ /* 0x000fe40000000f00 */
[----:B------:R-:W-:Y:S01]  /*24d0*/  @P0 R2UR UR7, R0 ;  /* 0x00000000000702ca */ /* 0x000fe200000e0000 */
[----:B------:R-:W-:Y:S01]  /*24e0*/  VIADD R0, R3, 0x170 ;  /* 0x0000017003007836 */ /* 0x000fe20000000000 */
[----:B------:R-:W-:Y:S02]  /*24f0*/  @P0 SHF.R.U32.HI R4, RZ, 0x10, R5 ;  /* 0x00000010ff040819 */ /* 0x000fe40000011605 */
[----:B------:R-:W-:Y:S02]  /*2500*/  @P0 R2UR UR8, R2 ;  /* 0x00000000020802ca */ /* 0x000fe400000e0000 */
[----:B------:R-:W-:-:S02]  /*2510*/  PRMT R0, RZ, 0x654, R0 ;  /* 0x00000654ff007816 */ /* 0x000fc40000000000 */
[----:B------:R-:W-:Y:S02]  /*2520*/  @P0 R2UR UR4, R4 ;  /* 0x00000000040402ca */ /* 0x000fe400000e0000 */
[----:B------:R1:W-:Y:S03]  /*2530*/  SYNCS.ARRIVE.TRANS64.RED.A1T0 RZ, [R0+URZ], RZ ;  /* 0x000000ff00ff79a7 */ /* 0x0003e600081004ff */
[----:B------:R-:W-:-:S04]  /*2540*/  @UP1 UMOV UR29, UR7 ;  /* 0x00000007001d1c82 */ /* 0x000fc80008000000 */
[----:B------:R-:W-:-:S04]  /*2550*/  @UP1 UMOV UR37, UR8 ;  /* 0x0000000800251c82 */ /* 0x000fc80008000000 */
[----:B------:R-:W-:Y:S01]  /*2560*/  @UP1 UMOV UR36, UR4 ;  /* 0x0000000400241c82 */ /* 0x000fe20008000000 */
[----:B------:R-:W-:Y:S05]  /*2570*/  BRA.U !UP0, `(.L_x_41) ;  /* 0x0000000108d47547 */ /* 0x000fea000b800000 */
[----:B------:R-:W2:Y:S01]  /*2580*/  LDCU.128 UR12, c[0x0][0xb10] ;  /* 0x00016200ff0c77ac */ /* 0x000ea20008000c00 */
[----:B------:R-:W3:Y:S01]  /*2590*/  LDCU UR30, c[0x0][0xb20] ;  /* 0x00016400ff1e77ac */ /* 0x000ee20008000800 */
[----:B------:R-:W4:Y:S01]  /*25a0*/  LDCU UR20, c[0x0][0xb0c] ;  /* 0x00016180ff1477ac */ /* 0x000f220008000800 */
[----:B------:R-:W1:Y:S01]  /*25b0*/  LDCU.64 UR10, c[0x0][0xb28] ;  /* 0x00016500ff0a77ac */ /* 0x000e620008000a00 */
[----:B------:R-:W-:Y:S02]  /*25c0*/  UISETP.NE.AND UP3, UPT, UR40, 0x1, UPT ;  /* 0x000000012800788c */ /* 0x000fe4000bf65270 */
[----:B--2---:R-:W-:Y:S02]  /*25d0*/  UIMAD.WIDE.U32 UR16, UR38, UR15, URZ ;  /* 0x0000000f261072a5 */ /* 0x004fe4000f8e00ff */
[----:B------:R-:W-:Y:S02]  /*25e0*/  UIMAD.WIDE.U32 UR8, UR39, UR12, URZ ;  /* 0x0000000c270872a5 */ /* 0x000fe4000f8e00ff */
[----:B------:R-:W-:-:S02]  /*25f0*/  UISETP.NE.AND UP0, UPT, UR14, 0x1, UPT ;  /* 0x000000010e00788c */ /* 0x000fc4000bf05270 */
[----:B------:R-:W-:Y:S01]  /*2600*/  UIMAD.WIDE.U32 UR22, UR29, UR15, URZ ;  /* 0x0000000f1d1672a5 */ /* 0x000fe2000f8e00ff */
[----:B------:R-:W-:Y:S02]  /*2610*/  UMOV UR16, UR17 ;  /* 0x0000001100107c82 */ /* 0x000fe40008000000 */
[----:B------:R-:W-:Y:S01]  /*2620*/  UMOV UR8, UR9 ;  /* 0x0000000900087c82 */ /* 0x000fe20008000000 */
[----:B---3--:R-:W-:Y:S02]  /*2630*/  USHF.R.U32.HI UR16, URZ, UR30, UR16 ;  /* 0x0000001eff107299 */ /* 0x008fe40008011610 */
[----:B----4-:R-:W-:Y:S02]  /*2640*/  UISETP.NE.AND UP2, UPT, UR20, 0x1, UPT ;  /* 0x000000011400788c */ /* 0x010fe4000bf45270 */
[----:B------:R-:W-:Y:S02]  /*2650*/  USHF.R.U32.HI UR8, URZ, UR13, UR8 ;  /* 0x0000000dff087299 */ /* 0x000fe40008011608 */
[----:B------:R-:W-:-:S02]  /*2660*/  USEL UR7, UR38, UR16, !UP0 ;  /* 0x0000001026077287 */ /* 0x000fc4000c000000 */
[----:B------:R-:W-:Y:S02]  /*2670*/  USEL UR8, UR39, UR8, !UP2 ;  /* 0x0000000827087287 */ /* 0x000fe4000d000000 */
[----:B-1----:R-:W-:Y:S01]  /*2680*/  UIMAD.WIDE.U32 UR16, UR7, UR10, URZ ;  /* 0x0000000a071072a5 */ /* 0x002fe2000f8e00ff */
[----:B------:R-:W-:Y:S01]  /*2690*/  UMOV UR4, UR23 ;  /* 0x0000001700047c82 */ /* 0x000fe20008000000 */
[----:B------:R-:W-:Y:S02]  /*26a0*/  UIMAD.WIDE.U32 UR18, UR37, UR12, URZ ;  /* 0x0000000c251272a5 */ /* 0x000fe4000f8e00ff */
[----:B------:R-:W-:-:S03]  /*26b0*/  UIMAD.WIDE.U32 UR22, UR8, UR10, URZ ;  /* 0x0000000a081672a5 */ /* 0x000fc6000f8e00ff */
[----:B------:R-:W-:Y:S01]  /*26c0*/  UMOV UR16, UR17 ;  /* 0x0000001100107c82 */ /* 0x000fe20008000000 */
[----:B------:R-:W-:Y:S02]  /*26d0*/  USHF.R.U32.HI UR4, URZ, UR30, UR4 ;  /* 0x0000001eff047299 */ /* 0x000fe40008011604 */
[----:B------:R-:W-:Y:S01]  /*26e0*/  @UP3 USHF.R.U32.HI UR7, URZ, UR11, UR16 ;  /* 0x0000000bff073299 */ /* 0x000fe20008011610 */
[----:B------:R-:W-:Y:S01]  /*26f0*/  UMOV UR18, UR19 ;  /* 0x0000001300127c82 */ /* 0x000fe20008000000 */
[----:B------:R-:W-:Y:S01]  /*2700*/  UMOV UR22, UR23 ;  /* 0x0000001700167c82 */ /* 0x000fe20008000000 */
[----:B------:R-:W-:Y:S02]  /*2710*/  USHF.R.U32.HI UR13, URZ, UR13, UR18 ;  /* 0x0000000dff0d7299 */ /* 0x000fe40008011612 */
[----:B------:R-:W-:Y:S02]  /*2720*/  USEL UR4, UR29, UR4, !UP0 ;  /* 0x000000041d047287 */ /* 0x000fe4000c000000 */
[----:B------:R-:W-:-:S02]  /*2730*/  @UP3 USHF.R.U32.HI UR8, URZ, UR11, UR22 ;  /* 0x0000000bff083299 */ /* 0x000fc40008011616 */
[----:B------:R-:W-:Y:S02]  /*2740*/  UIMAD UR9, UR40, UR7, URZ ;  /* 0x00000007280972a4 */ /* 0x000fe4000f8e02ff */
[----:B------:R-:W-:Y:S02]  /*2750*/  USEL UR7, UR37, UR13, !UP2 ;  /* 0x0000000d25077287 */ /* 0x000fe4000d000000 */
[----:B------:R-:W-:Y:S02]  /*2760*/  UIMAD UR12, UR40, UR8, URZ ;  /* 0x00000008280c72a4 */ /* 0x000fe4000f8e02ff */
[----:B------:R-:W-:Y:S02]  /*2770*/  UISETP.GE.AND UP0, UPT, UR4, UR9, UPT ;  /* 0x000000090400728c */ /* 0x000fe4000bf06270 */
[----:B------:R-:W-:Y:S02]  /*2780*/  UIMAD.WIDE.U32 UR16, UR4, UR10, URZ ;  /* 0x0000000a041072a5 */ /* 0x000fe4000f8e00ff */
[----:B------:R-:W-:-:S02]  /*2790*/  UISETP.GE.OR UP0, UPT, UR7, UR12, UP0 ;  /* 0x0000000c0700728c */ /* 0x000fc40008706670 */
        /* <DEDUP_REMOVED lines=19> */
.L_x_41:
[----:B------:R-:W2:Y:S02]  /*28d0*/  LDCU UR4, c[0x0][0xb30] ;  /* 0x00016600ff0477ac */ /* 0x000ea40008000800 */
[----:B--2---:R-:W-:-:S09]  /*28e0*/  UISETP.NE.AND UP0, UPT, UR4, 0x1, UPT ;  /* 0x000000010400788c */ /* 0x004fd2000bf05270 */
[----:B------:R-:W-:Y:S05]  /*28f0*/  BRA.U UP0, `(.L_x_42) ;  /* 0x0000000100447547 */ /* 0x000fea000b800000 */
[----:B------:R-:W2:Y:S01]  /*2900*/  LDCU.128 UR12, c[0x0][0xb10] ;  /* 0x00016200ff0c77ac */ /* 0x000ea20008000c00 */
[----:B------:R-:W3:Y:S01]  /*2910*/  LDCU UR16, c[0x0][0xb0c] ;  /* 0x00016180ff1077ac */ /* 0x000ee20008000800 */
[----:B------:R-:W4:Y:S01]  /*2920*/  LDCU UR17, c[0x0][0xb20] ;  /* 0x00016400ff1177ac */ /* 0x000f220008000800 */
[----:B--2---:R-:W-:Y:S02]  /*2930*/  UIMAD.WIDE.U32 UR10, UR37, UR12, URZ ;  /* 0x0000000c250a72a5 */ /* 0x004fe4000f8e00ff */
[----:B------:R-:W-:Y:S02]  /*2940*/  UIMAD.WIDE.U32 UR8, UR29, UR15, URZ ;  /* 0x0000000f1d0872a5 */ /* 0x000fe4000f8e00ff */
[----:B---3--:R-:W-:Y:S02]  /*2950*/  UISETP.NE.AND UP2, UPT, UR16, 0x1, UPT ;  /* 0x000000011000788c */ /* 0x008fe4000bf45270 */
[----:B------:R-:W-:Y:S01]  /*2960*/  UISETP.NE.AND UP0, UPT, UR14, 0x1, UPT ;  /* 0x000000010e00788c */ /* 0x000fe2000bf05270 */
[----:B------:R-:W-:-:S02]  /*2970*/  UMOV UR7, UR11 ;  /* 0x0000000b00077c82 */ /* 0x000fc40008000000 */
[----:B------:R-:W-:Y:S01]  /*2980*/  UMOV UR4, UR9 ;  /* 0x0000000900047c82 */ /* 0x000fe20008000000 */
[----:B------:R-:W-:Y:S02]  /*2990*/  USHF.R.U32.HI UR7, URZ, UR13, UR7 ;  /* 0x0000000dff077299 */ /* 0x000fe40008011607 */
[----:B----4-:R-:W-:Y:S02]  /*29a0*/  USHF.R.U32.HI UR4, URZ, UR17, UR4 ;  /* 0x00000011ff047299 */ /* 0x010fe40008011604 */
[----:B------:R-:W-:Y:S02]  /*29b0*/  USEL UR7, UR37, UR7, !UP2 ;  /* 0x0000000725077287 */ /* 0x000fe4000d000000 */
[----:B------:R-:W-:-:S04]  /*29c0*/  USEL UR4, UR29, UR4, !UP0 ;  /* 0x000000041d047287 */ /* 0x000fc8000c000000 */
[----:B------:R-:W-:Y:S02]  /*29d0*/  UIADD3 UR8, UPT, UPT, UR7, -UR4, URZ ;  /* 0x8000000407087290 */ /* 0x000fe4000fffe0ff */
[----:B------:R-:W-:Y:S02]  /*29e0*/  UIADD3 UR4, UPT, UPT, -UR7, UR4, URZ ;  /* 0x0000000407047290 */ /* 0x000fe4000fffe1ff */
[----:B------:R-:W-:Y:S02]  /*29f0*/  UIMAD UR29, UR8, UR14, UR29 ;  /* 0x0000000e081d72a4 */ /* 0x000fe4000f8e021d */
[----:B------:R-:W-:-:S12]  /*2a00*/  UIMAD UR37, UR4, UR16, UR37 ;  /* 0x00000010042572a4 */ /* 0x000fd8000f8e0225 */
.L_x_42:
[----:B------:R-:W-:Y:S01]  /*2a10*/  VIADD R11, R11, 0x1 ;  /* 0x000000010b0b7836 */ /* 0x000fe20000000000 */
[----:B------:R-:W-:Y:S01]  /*2a20*/  PLOP3.LUT P1, PT, PT, PT, PT, 0x80, 0x8 ;  /* 0x000000000008781c */ /* 0x000fe20003f2f070 */
[----:B------:R-:W-:Y:S02]  /*2a30*/  UIADD3 UR45, UPT, UPT, UR37, UR60, URZ ;  /* 0x0000003c252d7290 */ /* 0x000fe4000fffe0ff */
[----:B------:R-:W-:Y:S01]  /*2a40*/  UIADD3 UR46, UPT, UPT, UR29, UR57, URZ ;  /* 0x000000391d2e7290 */ /* 0x000fe2000fffe0ff */
[----:B------:R-:W-:-:S04]  /*2a50*/  ISETP.NE.AND P0, PT, R11, 0x2, PT ;  /* 0x000000020b00780c */ /* 0x000fc80003f05270 */
[----:B-1----:R-:W-:Y:S02]  /*2a60*/  SEL R0, RZ, 0x1, P0 ;  /* 0x00000001ff007807 */ /* 0x002fe40000000000 */
[----:B------:R-:W-:Y:S02]  /*2a70*/  SEL R11, R11, RZ, P0 ;  /* 0x000000ff0b0b7207 */ /* 0x000fe40000000000 */
[----:B------:R-:W-:Y:S01]  /*2a80*/  LOP3.LUT R10, R10, R0, RZ, 0x3c, !PT ;  /* 0x000000000a0a7212 */ /* 0x000fe200078e3cff */
[----:B------:R-:W-:Y:S06]  /*2a90*/  BRA.U UP1, `(.L_x_43) ;  /* 0xfffffff1012c7547 */ /* 0x000fec000b83ffff */
[----:B------:R-:W-:Y:S01]  /*2aa0*/  UIADD3 UR7, UPT, UPT, UR6, 0xa0, URZ ;  /* 0x000000a006077890 */ /* 0x000fe2000fffe0ff */
[----:B------:R-:W-:-:S03]  /*2ab0*/  SHF.L.U32 R2, R12, 0x1f, RZ ;  /* 0x0000001f0c027819 */ /* 0x000fc600000006ff */
[----:B------:R-:W-:-:S09]  /*2ac0*/  ULEA UR4, UR5, UR7, 0x3 ;  /* 0x0000000705047291 */ /* 0x000fd2000f8e18ff */
[----:B------:R-:W1:Y:S02]  /*2ad0*/  SYNCS.PHASECHK.TRANS64.TRYWAIT P0, [UR4], R2 ;  /* 0x00000002ff0075a7 */ /* 0x000e640008001104 */
[----:B-1----:R-:W-:Y:S05]  /*2ae0*/  @!P0 BRA `(.L_x_44) ;  /* 0x0000005400f08947 */ /* 0x002fea0003800000 */
.L_x_135:
[----:B------:R-:W-:-:S04]  /*2af0*/  UIADD3 UR4, UPT, UPT, UR5, 0x1, URZ ;  /* 0x0000000105047890 */ /* 0x000fc8000fffe0ff */
[----:B------:R-:W-:-:S04]  /*2b00*/  UISETP.NE.AND UP0, UPT, UR4, 0x14, UPT ;  /* 0x000000140400788c */ /* 0x000fc8000bf05270 */
[----:B------:R-:W-:Y:S02]  /*2b10*/  USEL UR6, URZ, 0x1, UP0 ;  /* 0x00000001ff067887 */ /* 0x000fe40008000000 */
[----:B------:R-:W-:-:S04]  /*2b20*/  USEL UR4, UR4, URZ, UP0 ;  /* 0x000000ff04047287 */ /* 0x000fc80008000000 */
[----:B------:R-:W-:Y:S01]  /*2b30*/  ULEA UR5, UR4, UR7, 0x3 ;  /* 0x0000000704057291 */ /* 0x000fe2000f8e18ff */
[----:B-1----:R-:W-:-:S04]  /*2b40*/  LOP3.LUT R2, R12, UR6, RZ, 0x3c, !PT ;  /* 0x000000060c027c12 */ /* 0x002fc8000f8e3cff */
[----:B------:R-:W-:-:S04]  /*2b50*/  SHF.L.U32 R3, R2, 0x1f, RZ ;  /* 0x0000001f02037819 */ /* 0x000fc800000006ff */
[----:B------:R-:W1:Y:S02]  /*2b60*/  SYNCS.PHASECHK.TRANS64.TRYWAIT P0, [UR5], R3 ;  /* 0x00000003ff0075a7 */ /* 0x000e640008001105 */
[----:B-1----:R-:W-:Y:S05]  /*2b70*/  @!P0 BRA `(.L_x_45) ;  /* 0x0000005400e48947 */ /* 0x002fea0003800000 */
.L_x_137:
[----:B------:R-:W-:-:S04]  /*2b80*/  UIADD3 UR4, UPT, UPT, UR4, 0x1, URZ ;  /* 0x0000000104047890 */ /* 0x000fc8000fffe0ff */
[----:B------:R-:W-:-:S04]  /*2b90*/  UISETP.NE.AND UP0, UPT, UR4, 0x14, UPT ;  /* 0x000000140400788c */ /* 0x000fc8000bf05270 */
[----:B------:R-:W-:Y:S02]  /*2ba0*/  USEL UR6, URZ, 0x1, UP0 ;  /* 0x00000001ff067887 */ /* 0x000fe40008000000 */
[----:B------:R-:W-:-:S04]  /*2bb0*/  USEL UR4, UR4, URZ, UP0 ;  /* 0x000000ff04047287 */ /* 0x000fc80008000000 */
[----:B------:R-:W-:Y:S01]  /*2bc0*/  ULEA UR5, UR4, UR7, 0x3 ;  /* 0x0000000704057291 */ /* 0x000fe2000f8e18ff */
[----:B------:R-:W-:-:S04]  /*2bd0*/  LOP3.LUT R2, R2, UR6, RZ, 0x3c, !PT ;  /* 0x0000000602027c12 */ /* 0x000fc8000f8e3cff */
[----:B-1----:R-:W-:-:S04]  /*2be0*/  SHF.L.U32 R3, R2, 0x1f, RZ ;  /* 0x0000001f02037819 */ /* 0x002fc800000006ff */
[----:B------:R-:W1:Y:S02]  /*2bf0*/  SYNCS.PHASECHK.TRANS64.TRYWAIT P0, [UR5], R3 ;  /* 0x00000003ff0075a7 */ /* 0x000e640008001105 */
[----:B-1----:R-:W-:Y:S05]  /*2c00*/  @!P0 BRA `(.L_x_46) ;  /* 0x0000005400d88947 */ /* 0x002fea0003800000 */
.L_x_139:
        /* <DEDUP_REMOVED lines=9> */
.L_x_141:
        /* <DEDUP_REMOVED lines=9> */
.L_x_143:
        /* <DEDUP_REMOVED lines=9> */
.L_x_145:
        /* <DEDUP_REMOVED lines=9> */
.L_x_147:
        /* <DEDUP_REMOVED lines=9> */
.L_x_149:
        /* <DEDUP_REMOVED lines=9> */
.L_x_151:
        /* <DEDUP_REMOVED lines=9> */
.L_x_153:
        /* <DEDUP_REMOVED lines=9> */
.L_x_155:
        /* <DEDUP_REMOVED lines=9> */
.L_x_157:
        /* <DEDUP_REMOVED lines=9> */
.L_x_159:
        /* <DEDUP_REMOVED lines=9> */
.L_x_161:
        /* <DEDUP_REMOVED lines=9> */
.L_x_163:
        /* <DEDUP_REMOVED lines=9> */
.L_x_165:
        /* <DEDUP_REMOVED lines=9> */
.L_x_167:
        /* <DEDUP_REMOVED lines=9> */
.L_x_169:
        /* <DEDUP_REMOVED lines=9> */
.L_x_171:
[----:B------:R-:W-:-:S04]  /*3510*/  UIADD3 UR4, UPT, UPT, UR4, 0x1, URZ ;  /* 0x0000000104047890 */ /* 0x000fc8000fffe0ff */
[----:B------:R-:W-:-:S04]  /*3520*/  UISETP.NE.AND UP0, UPT, UR4, 0x14, UPT ;  /* 0x000000140400788c */ /* 0x000fc8000bf05270 */
[----:B------:R-:W-:Y:S02]  /*3530*/  USEL UR5, URZ, 0x1, UP0 ;  /* 0x00000001ff057887 */ /* 0x000fe40008000000 */
[----:B------:R-:W-:-:S04]  /*3540*/  USEL UR4, UR4, URZ, UP0 ;  /* 0x000000ff04047287 */ /* 0x000fc80008000000 */
[----:B------:R-:W-:Y:S01]  /*3550*/  ULEA UR4, UR4, UR7, 0x3 ;  /* 0x0000000704047291 */ /* 0x000fe2000f8e18ff */
[----:B------:R-:W-:-:S04]  /*3560*/  LOP3.LUT R2, R2, UR5, RZ, 0x3c, !PT ;  /* 0x0000000502027c12 */ /* 0x000fc8000f8e3cff */
[----:B------:R-:W-:Y:S01]  /*3570*/  SHF.L.U32 R2, R2, 0x1f, RZ ;  /* 0x0000001f02027819 */ /* 0x000fe200000006ff */
[----:B-1----:R-:W-:-:S07]  /*3580*/  IMAD.U32 R0, RZ, RZ, UR4 ;  /* 0x00000004ff007e24 */ /* 0x002fce000f8e00ff */
.L_x_63:
[----:B-1----:R1:W2:Y:S02]  /*3590*/  SYNCS.PHASECHK.TRANS64.TRYWAIT P0, [R0+URZ], R2 ;  /* 0x00000002000075a7 */ /* 0x0022a400080011ff */
[----:B--2---:R-:W-:Y:S05]  /*35a0*/  @!P0 NANOSLEEP.SYNCS 0x989680 ;  /* 0x009896800000895d */ /* 0x004fea0003900000 */
[----:B------:R-:W2:Y:S02]  /*35b0*/  @!P0 SYNCS.PHASECHK.TRANS64 P0, [R0+URZ], R2 ;  /* 0x00000002000085a7 */ /* 0x000ea400080010ff */
[----:B--2---:R-:W-:Y:S05]  /*35c0*/  @P0 EXIT ;  /* 0x000000000000094d */ /* 0x004fea0003800000 */
[----:B------:R-:W-:Y:S05]  /*35d0*/  BRA `(.L_x_63) ;  /* 0xfffffffc00ec7947 */ /* 0x000fea000383ffff */
.L_x_23:
[----:B------:R-:W-:-:S04]  /*35e0*/  UISETP.NE.AND UP0, UPT, UR55, URZ, UPT ;  /* 0x000000ff3700728c */ /* 0x000fc8000bf05270 */
[----:B------:R-:W-:-:S09]  /*35f0*/  UISETP.NE.OR UP0, UPT, UR18, 0x1, UP0 ;  /* 0x000000011200788c */ /* 0x000fd20008705670 */
[----:B------:R-:W-:Y:S05]  /*3600*/  BRA.U UP0, `(.L_x_64) ;  /* 0x0000000500487547 */ /* 0x000fea000b800000 */
[----:B------:R-:W-:Y:S01]  /*3610*/  ISETP.GE.U32.AND P2, PT, R0, 0x4, PT ;  /* 0x000000040000780c */ /* 0x000fe20003f46070 */
[----:B------:R-:W-:Y:S01]  /*3620*/  IMAD.MOV.U32 R12, RZ, RZ, 0x1 ;  /* 0x00000001ff0c7424 */ /* 0x000fe200078e00ff */
[----:B------:R-:W-:Y:S02]  /*3630*/  CS2R R10, SRZ ;  /* 0x00000000000a7805 */ /* 0x000fe4000001ff00 */
[----:B------:R-:W-:Y:S01]  /*3640*/  CS2R R8, SRZ ;  /* 0x0000000000087805 */ /* 0x000fe2000001ff00 */
[----:B------:R-:W-:Y:S01]  /*3650*/  UMOV UR6, 0x400 ;  /* 0x0000040000067882 */ /* 0x000fe20000000000 */
[----:B------:R-:W-:Y:S01]  /*3660*/  UMOV UR5, URZ ;  /* 0x000000ff00057c82 */ /* 0x000fe20008000000 */
[----:B------:R-:W-:-:S12]  /*3670*/  ULEA UR6, UR55, UR6, 0x18 ;  /* 0x0000000637067291 */ /* 0x000fd8000f8ec0ff */
.L_x_68:
[----:B------:R-:W-:Y:S02]  /*3680*/  LEA R2, R8, UR6, 0x3 ;  /* 0x0000000608027c11 */ /* 0x000fe4000f8e18ff */
[----:B------:R-:W-:-:S03]  /*3690*/  SHF.L.U32 R4, R9, 0x1f, RZ ;  /* 0x0000001f09047819 */ /* 0x000fc600000006ff */
[----:B------:R-:W-:Y:S01]  /*36a0*/  VIADD R5, R2, 0x1d0 ;  /* 0x000001d002057836 */ /* 0x000fe20000000000 */
[----:B------:R-:W1:Y:S02]  /*36b0*/  SYNCS.PHASECHK.TRANS64.TRYWAIT P0, [R2+URZ+0x1c0], R4 ;  /* 0x0001c004020075a7 */ /* 0x000e6400080011ff */
[----:B-1----:R-:W-:Y:S05]  /*36c0*/  @!P0 BRA `(.L_x_65) ;  /* 0x0000005000c08947 */ /* 0x002fea0003800000 */
.L_x_172:
[----:B------:R-:W-:Y:S01]  /*36d0*/  ULEA UR4, UR5, UR6, 0x3 ;  /* 0x0000000605047291 */ /* 0x000fe2000f8e18ff */
[----:B-1----:R-:W-:Y:S01]  /*36e0*/  PRMT R2, RZ, 0x654, R5 ;  /* 0x00000654ff027816 */ /* 0x002fe20000000005 */
[----:B------:R-:W-:Y:S01]  /*36f0*/  @!P2 IMAD.MOV.U32 R4, RZ, RZ, 0x10 ;  /* 0x00000010ff04a424 */ /* 0x000fe200078e00ff */
[----:B------:R-:W-:Y:S01]  /*3700*/  SHF.L.U32 R5, R12, 0x1f, RZ ;  /* 0x0000001f0c057819 */ /* 0x000fe200000006ff */
[----:B------:R-:W-:Y:S01]  /*3710*/  UIADD3 UR7, UPT, UPT, UR4, 0x160, URZ ;  /* 0x0000016004077890 */ /* 0x000fe2000fffe0ff */
[----:B------:R1:W-:Y:S05]  /*3720*/  SYNCS.ARRIVE.TRANS64.RED.A1T0 RZ, [R2+URZ], RZ ;  /* 0x000000ff02ff79a7 */ /* 0x0003ea00081004ff */
[----:B------:R-:W-:Y:S01]  /*3730*/  IMAD.U32 R6, RZ, RZ, UR7 ;  /* 0x00000007ff067e24 */ /* 0x000fe2000f8e00ff */
[----:B------:R-:W2:Y:S04]  /*3740*/  SYNCS.PHASECHK.TRANS64.TRYWAIT P0, [UR4+0x170], R5 ;  /* 0x00017005ff0075a7 */ /* 0x000ea80008001104 */
[----:B------:R-:W-:Y:S01]  /*3750*/  PRMT R6, R0, 0x654, R6 ;  /* 0x0000065400067816 */ /* 0x000fe20000000006 */
[----:B-12---:R-:W-:Y:S06]  /*3760*/  @!P0 BRA `(.L_x_66) ;  /* 0x0000005000ac8947 */ /* 0x006fec0003800000 */
.L_x_174:
[----:B------:R-:W-:Y:S01]  /*3770*/  ULEA UR8, UR5, UR6, 0x4 ;  /* 0x0000000605087291 */ /* 0x000fe2000f8e20ff */
[----:B------:R-:W-:Y:S01]  /*3780*/  SEL R3, R6, R3, !P2 ;  /* 0x0000000306037207 */ /* 0x000fe20005000000 */
[----:B------:R-:W-:Y:S01]  /*3790*/  UIADD3 UR9, UPT, UPT, UR4, 0x160, URZ ;  /* 0x0000016004097890 */ /* 0x000fe2000fffe0ff */
[----:B-1----:R-:W-:Y:S01]  /*37a0*/  LEA R2, R11, UR6, 0x3 ;  /* 0x000000060b027c11 */ /* 0x002fe2000f8e18ff */
[----:B------:R-:W-:Y:S01]  /*37b0*/  UIADD3 UR8, UPT, UPT, UR8, 0x1f0, URZ ;  /* 0x000001f008087890 */ /* 0x000fe2000fffe0ff */
[----:B------:R1:W-:Y:S01]  /*37c0*/  @!P2 SYNCS.ARRIVE.TRANS64.RED RZ, [R3+URZ], R4 ;  /* 0x0000000403ffa9a7 */ /* 0x0003e200080004ff */
[----:B------:R-:W-:Y:S01]  /*37d0*/  UIADD3 UR4, UPT, UPT, UR5, 0x1, URZ ;  /* 0x0000000105047890 */ /* 0x000fe2000fffe0ff */
[----:B------:R-:W-:-:S03]  /*37e0*/  VIADD R8, R8, 0x1 ;  /* 0x0000000108087836 */ /* 0x000fc60000000000 */
[----:B------:R-:W-:Y:S02]  /*37f0*/  UISETP.NE.AND UP0, UPT, UR4, 0x2, UPT ;  /* 0x000000020400788c */ /* 0x000fe4000bf05270 */
[----:B------:R-:W-:Y:S01]  /*3800*/  ISETP.NE.AND P0, PT, R8, 0x2, PT ;  /* 0x000000020800780c */ /* 0x000fe20003f05270 */
[----:B------:R-:W-:Y:S06]  /*3810*/  UGETNEXTWORKID.BROADCAST [UR8], [UR9] ;  /* 0x00000000080073ca */ /* 0x000fec0008000100 */
[----:B------:R-:W-:Y:S02]  /*3820*/  USEL UR7, URZ, 0x1, UP0 ;  /* 0x00000001ff077887 */ /* 0x000fe40008000000 */
[----:B------:R-:W-:-:S04]  /*3830*/  USEL UR5, UR4, URZ, UP0 ;  /* 0x000000ff04057287 */ /* 0x000fc80008000000 */
[----:B------:R-:W-:Y:S02]  /*3840*/  LOP3.LUT R12, R12, UR7, RZ, 0x3c, !PT ;  /* 0x000000070c0c7c12 */ /* 0x000fe4000f8e3cff */
[----:B-1----:R-:W-:-:S04]  /*3850*/  SHF.L.U32 R4, R10, 0x1f, RZ ;  /* 0x0000001f0a047819 */ /* 0x002fc800000006ff */
[----:B------:R-:W1:Y:S02]  /*3860*/  SYNCS.PHASECHK.TRANS64.TRYWAIT P1, [R2+URZ+0x160], R4 ;  /* 0x00016004020075a7 */ /* 0x000e6400080211ff */
[----:B-1----:R-:W-:Y:S05]  /*3870*/  @!P1 BRA `(.L_x_67) ;  /* 0x0000005000809947 */ /* 0x002fea0003800000 */
.L_x_175:
[C---:B-1----:R-:W-:Y:S01]  /*3880*/  LEA R4, R11.reuse, UR6, 0x4 ;  /* 0x000000060b047c11 */ /* 0x042fe2000f8e20ff */
[----:B------:R-:W-:Y:S01]  /*3890*/  VIADD R2, R2, 0x170 ;  /* 0x0000017002027836 */ /* 0x000fe20000000000 */
[----:B------:R-:W-:Y:S01]  /*38a0*/  SEL R8, R8, RZ, P0 ;  /* 0x000000ff08087207 */ /* 0x000fe20000000000 */
[----:B------:R-:W-:-:S03]  /*38b0*/  VIADD R11, R11, 0x1 ;  /* 0x000000010b0b7836 */ /* 0x000fc60000000000 */
[----:B------:R-:W1:Y:S01]  /*38c0*/  LDS.128 R4, [R4+0x1f0] ;  /* 0x0001f00004047984 */ /* 0x000e620000000c00 */
[----:B------:R-:W-:Y:S02]  /*38d0*/  PRMT R2, RZ, 0x654, R2 ;  /* 0x00000654ff027816 */ /* 0x000fe40000000002 */
[C---:B------:R-:W-:Y:S01]  /*38e0*/  ISETP.NE.AND P1, PT, R11.reuse, 0x2, PT ;  /* 0x000000020b00780c */ /* 0x040fe20003f25270 */
[----:B------:R-:W-:Y:S01]  /*38f0*/  @!PT LDS RZ, [RZ] ;  /* 0x00000000fffff984 */ /* 0x000fe20000000800 */
[----:B------:R-:W-:Y:S01]  /*3900*/  @!PT LDS RZ, [RZ] ;  /* 0x00000000fffff984 */ /* 0x000fe20000000800 */
[----:B------:R-:W-:Y:S01]  /*3910*/  @!PT LDS RZ, [RZ] ;  /* 0x00000000fffff984 */ /* 0x000fe20000000800 */
[----:B------:R-:W-:Y:S01]  /*3920*/  @!PT LDS RZ, [RZ] ;  /* 0x00000000fffff984 */ /* 0x000fe20000000800 */
[----:B------:R2:W-:Y:S06]  /*3930*/  MEMBAR.ALL.CTA ;  /* 0x0000000000007992 */ /* 0x0005ec0000008000 */
[----:B--2---:R-:W2:Y:S01]  /*3940*/  FENCE.VIEW.ASYNC.S ;  /* 0x00000000000073c6 */ /* 0x004ea20000000000 */
[----:B------:R-:W-:Y:S01]  /*3950*/  SEL R11, R11, RZ, P1 ;  /* 0x000000ff0b0b7207 */ /* 0x000fe20000800000 */
[----:B--2---:R2:W-:Y:S01]  /*3960*/  SYNCS.ARRIVE.TRANS64.RED.A1T0 RZ, [R2+URZ], RZ ;  /* 0x000000ff02ff79a7 */ /* 0x0045e200081004ff */
[----:B-1----:R-:W-:-:S02]  /*3970*/  LOP3.LUT P3, RZ, R6, 0x1, RZ, 0xc0, !PT ;  /* 0x0000000106ff7812 */ /* 0x002fc4000786c0ff */
[----:B------:R-:W-:-:S04]  /*3980*/  SEL R4, RZ, 0x1, P1 ;  /* 0x00000001ff047807 */ /* 0x000fc80000800000 */
[----:B------:R-:W-:Y:S02]  /*3990*/  LOP3.LUT R10, R10, R4, RZ, 0x3c, !PT ;  /* 0x000000040a0a7212 */ /* 0x000fe400078e3cff */
[----:B--2---:R-:W-:-:S04]  /*39a0*/  SEL R2, RZ, 0x1, P0 ;  /* 0x00000001ff027807 */ /* 0x004fc80000000000 */
[----:B------:R-:W-:Y:S01]  /*39b0*/  LOP3.LUT R9, R9, R2, RZ, 0x3c, !PT ;  /* 0x0000000209097212 */ /* 0x000fe200078e3cff */
[----:B------:R-:W-:Y:S06]  /*39c0*/  @P3 BRA `(.L_x_68) ;  /* 0xfffffffc002c3947 */ /* 0x000fec000383ffff */
[----:B------:R-:W-:Y:S01]  /*39d0*/  ULEA UR4, UR5, UR6, 0x3 ;  /* 0x0000000605047291 */ /* 0x000fe2000f8e18ff */
[----:B------:R-:W-:-:S08]  /*39e0*/  SHF.L.U32 R2, R12, 0x1f, RZ ;  /* 0x0000001f0c027819 */ /* 0x000fd000000006ff */
[----:B------:R-:W1:Y:S02]  /*39f0*/  SYNCS.PHASECHK.TRANS64 P0, [UR4+0x170], R2 ;  /* 0x00017002ff0075a7 */ /* 0x000e640008001004 */
[----:B-1----:R-:W-:Y:S05]  /*3a00*/  @P0 BRA `(.L_x_69) ;  /* 0x0000000000080947 */ /* 0x002fea0003800000 */
[----:B------:R-:W1:Y:S02]  /*3a10*/  SYNCS.PHASECHK.TRANS64.TRYWAIT P0, [UR4+0x170], R2 ;  /* 0x00017002ff0075a7 */ /* 0x000e640008001104 */
[----:B-1----:R-:W-:Y:S05]  /*3a20*/  @!P0 BRA `(.L_x_70) ;  /* 0x0000005000288947 */ /* 0x002fea0003800000 */
.L_x_69:
[----:B------:R-:W-:-:S04]  /*3a30*/  UIADD3 UR7, UPT, UPT, UR5, 0x1, URZ ;  /* 0x0000000105077890 */ /* 0x000fc8000fffe0ff */
[----:B------:R-:W-:-:S04]  /*3a40*/  UISETP.NE.AND UP0, UPT, UR7, 0x2, UPT ;  /* 0x000000020700788c */ /* 0x000fc8000bf05270 */
[----:B------:R-:W-:Y:S02]  /*3a50*/  USEL UR8, URZ, 0x1, UP0 ;  /* 0x00000001ff087887 */ /* 0x000fe40008000000 */
[----:B------:R-:W-:-:S04]  /*3a60*/  USEL UR7, UR7, URZ, UP0 ;  /* 0x000000ff07077287 */ /* 0x000fc80008000000 */
[----:B------:R-:W-:Y:S01]  /*3a70*/  ULEA UR7, UR7, UR6, 0x3 ;  /* 0x0000000607077291 */ /* 0x000fe2000f8e18ff */
[----:B-1----:R-:W-:-:S04]  /*3a80*/  LOP3.LUT R2, R12, UR8, RZ, 0x3c, !PT ;  /* 0x000000080c027c12 */ /* 0x002fc8000f8e3cff */
[----:B------:R-:W-:-:S04]  /*3a90*/  SHF.L.U32 R0, R2, 0x1f, RZ ;  /* 0x0000001f02007819 */ /* 0x000fc800000006ff */
[----:B------:R-:W1:Y:S02]  /*3aa0*/  SYNCS.PHASECHK.TRANS64 P0, [UR7+0x170], R0 ;  /* 0x00017000ff0075a7 */ /* 0x000e640008001007 */
[----:B-1----:R-:W-:Y:S05]  /*3ab0*/  @P0 EXIT ;  /* 0x000000000000094d */ /* 0x002fea0003800000 */
[----:B------:R-:W-:Y:S02]  /*3ac0*/  SHF.L.U32 R2, R2, 0x1f, RZ ;  /* 0x0000001f02027819 */ /* 0x000fe400000006ff */
[----:B------:R-:W-:-:S07]  /*3ad0*/  MOV R0, UR7 ;  /* 0x0000000700007c02 */ /* 0x000fce0008000f00 */
.L_x_71:
[----:B-1----:R1:W2:Y:S02]  /*3ae0*/  SYNCS.PHASECHK.TRANS64.TRYWAIT P0, [R0+URZ+0x170], R2 ;  /* 0x00017002000075a7 */ /* 0x0022a400080011ff */
[----:B--2---:R-:W-:Y:S05]  /*3af0*/  @!P0 NANOSLEEP.SYNCS 0x989680 ;  /* 0x009896800000895d */ /* 0x004fea0003900000 */
[----:B------:R-:W2:Y:S02]  /*3b00*/  @!P0 SYNCS.PHASECHK.TRANS64 P0, [R0+URZ+0x170], R2 ;  /* 0x00017002000085a7 */ /* 0x000ea400080010ff */
[----:B--2---:R-:W-:Y:S05]  /*3b10*/  @P0 EXIT ;  /* 0x000000000000094d */ /* 0x004fea0003800000 */
[----:B------:R-:W-:Y:S05]  /*3b20*/  BRA `(.L_x_71) ;  /* 0xfffffffc00ec7947 */ /* 0x000fea000383ffff */
.L_x_64:
[----:B------:R-:W-:Y:S05]  /*3b30*/  BRA.U UP4, `(.L_x_72) ;  /* 0x0000001104a07547 */ /* 0x000fea000b800000 */
[----:B------:R-:W-:Y:S01]  /*3b40*/  UMOV UR4, 0x40 ;  /* 0x0000004000047882 */ /* 0x000fe20000000000 */
[----:B------:R-:W-:Y:S01]  /*3b50*/  NOP ;  /* 0x0000000000007918 */ /* 0x000fe20000000000 */
[----:B------:R-:W-:Y:S01]  /*3b60*/  ULEA UR5, UR55, UR4, 0x18 ;  /* 0x0000000437057291 */ /* 0x000fe2000f8ec0ff */
[----:B------:R-:W-:Y:S02]  /*3b70*/  UMOV UR6, 0x400 ;  /* 0x0000040000067882 */ /* 0x000fe40000000000 */
[----:B------:R-:W-:-:S06]  /*3b80*/  ULEA UR6, UR55, UR6, 0x18 ;  /* 0x0000000637067291 */ /* 0x000fcc000f8ec0ff */
[----:B------:R-:W1:Y:S02]  /*3b90*/  LDS.U8 R0, [UR5+0x1c] ;  /* 0x00001c05ff007984 */ /* 0x000e640008000000 */
[----:B-1----:R-:W-:-:S13]  /*3ba0*/  ISETP.NE.AND P0, PT, R0, RZ, PT ;  /* 0x000000ff0000720c */ /* 0x002fda0003f05270 */
[----:B------:R-:W-:Y:S05]  /*3bb0*/  @P0 BRA `(.L_x_73) ;  /* 0x0000000400080947 */ /* 0x000fea0003800000 */
[----:B------:R-:W-:Y:S02]  /*3bc0*/  UISETP.NE.U32.AND UP1, UPT, UR33, 0x1, UPT ;  /* 0x000000012100788c */ /* 0x000fe4000bf25070 */
[----:B------:R-:W-:-:S07]  /*3bd0*/  UIADD3 UR7, UPT, UPT, UR5, 0x8, URZ ;  /* 0x0000000805077890 */ /* 0x000fce000fffe0ff */
[----:B------:R-:W-:Y:S05]  /*3be0*/  BRA.U !UP1, `(.L_x_74) ;  /* 0x00000001099c7547 */ /* 0x000fea000b800000 */
[----:B------:R-:W-:Y:S01]  /*3bf0*/  ELECT P0, URZ, PT ;  /* 0x0000000000ff782f */ /* 0x000fe20003800000 */
[----:B------:R-:W-:-:S12]  /*3c00*/  BSSY B0, `(.L_x_74) ;  /* 0x0000025000007945 */ /* 0x000fd80003800000 */
[----:B------:R-:W-:Y:S05]  /*3c10*/  @!P0 BRA `(.L_x_75) ;  /* 0x00000000008c8947 */ /* 0x000fea0003800000 */
[----:B------:R-:W-:-:S05]  /*3c20*/  UMOV UR4, 0x10 ;  /* 0x0000001000047882 */ /* 0x000fca0000000000 */
[----:B------:R-:W-:Y:S04]  /*3c30*/  DEPBAR.LE SB1, 0x36 ;  /* 0x00009d800000791a */ /* 0x000fe80000000000 */
[----:B------:R-:W1:Y:S02]  /*3c40*/  UTCATOMSWS.2CTA.FIND_AND_SET.ALIGN UP0, UR4, UR4 ;  /* 0x00000004000475e3 */ /* 0x000e640008200800 */
[----:B-1----:R-:W-:Y:S01]  /*3c50*/  MOV R10, UR4 ;  /* 0x00000004000a7c02 */ /* 0x002fe20008000f00 */
[----:B------:R-:W-:Y:S06]  /*3c60*/  BRA.U UP0, `(.L_x_76) ;  /* 0x0000000100187547 */ /* 0x000fec000b800000 */
.L_x_77:
[----:B------:R-:W-:Y:S05]  /*3c70*/  NANOSLEEP 0x64 ;  /* 0x000000640000795d */ /* 0x000fea0003800000 */
[----:B------:R-:W-:-:S05]  /*3c80*/  UMOV UR4, 0x10 ;  /* 0x0000001000047882 */ /* 0x000fca0000000000 */
[----:B------:R-:W-:Y:S04]  /*3c90*/  DEPBAR.LE SB1, 0x36 ;  /* 0x00009d800000791a */ /* 0x000fe80000000000 */
[----:B------:R-:W1:Y:S02]  /*3ca0*/  UTCATOMSWS.2CTA.FIND_AND_SET.ALIGN UP0, UR4, UR4 ;  /* 0x00000004000475e3 */ /* 0x000e640008200800 */
[----:B-1----:R-:W-:Y:S01]  /*3cb0*/  MOV R10, UR4 ;  /* 0x00000004000a7c02 */ /* 0x002fe20008000f00 */
[----:B------:R-:W-:Y:S05]  /*3cc0*/  BRA.U !UP0, `(.L_x_77) ;  /* 0xfffffffd08e87547 */ /* 0x000fea000b83ffff */
.L_x_76:
[----:B------:R-:W1:Y:S01]  /*3cd0*/  LDS R6, [UR5+0x10] ;  /* 0x00001005ff067984 */ /* 0x000e620008000800 */
[----:B------:R-:W-:Y:S01]  /*3ce0*/  IMAD.U32 R0, RZ, RZ, UR6 ;  /* 0x00000006ff007e24 */ /* 0x000fe2000f8e00ff */
[----:B------:R-:W-:-:S03]  /*3cf0*/  MOV R4, UR35 ;  /* 0x0000002300047c02 */ /* 0x000fc60008000f00 */
[----:B------:R-:W-:Y:S01]  /*3d00*/  VIADD R0, R0, 0x210 ;  /* 0x0000021000007836 */ /* 0x000fe20000000000 */
[----:B-1----:R-:W-:-:S04]  /*3d10*/  SHF.L.U32 R6, R6, 0x1f, RZ ;  /* 0x0000001f06067819 */ /* 0x002fc800000006ff */
[----:B------:R-:W1:Y:S02]  /*3d20*/  SYNCS.PHASECHK.TRANS64.TRYWAIT P0, [UR5+0x8], R6 ;  /* 0x00000806ff0075a7 */ /* 0x000e640008001105 */
[----:B-1----:R-:W-:Y:S05]  /*3d30*/  @P0 BRA `(.L_x_78) ;  /* 0x0000000000080947 */ /* 0x002fea0003800000 */
[----:B------:R-:W1:Y:S02]  /*3d40*/  SYNCS.PHASECHK.TRANS64.TRYWAIT P0, [UR5+0x8], R6 ;  /* 0x00000806ff0075a7 */ /* 0x000e640008001105 */
[----:B-1----:R-:W-:Y:S05]  /*3d50*/  @!P0 BRA `(.L_x_79) ;  /* 0x0000004c00748947 */ /* 0x002fea0003800000 */
.L_x_78:
[----:B------:R-:W-:Y:S01]  /*3d60*/  PRMT R4, R4, 0x654, R0 ;  /* 0x0000065404047816 */ /* 0x000fe20000000000 */
[----:B------:R-:W-:Y:S01]  /*3d70*/  HFMA2 R0, -RZ, RZ, 0, 5.9604644775390625e-08 ;  /* 0x00000001ff007431 */ /* 0x000fe200000001ff */
[----:B------:R-:W-:Y:S01]  /*3d80*/  UPRMT UR4, UR35, 0x654, UR7 ;  /* 0x0000065423047896 */ /* 0x000fe20008000007 */
[----:B------:R-:W-:Y:S02]  /*3d90*/  IMAD.MOV.U32 R8, RZ, RZ, 0xffff ;  /* 0x0000ffffff087424 */ /* 0x000fe400078e00ff */
[----:B-1----:R-:W-:Y:S02]  /*3da0*/  IMAD.MOV.U32 R6, RZ, RZ, 0x4 ;  /* 0x00000004ff067424 */ /* 0x002fe400078e00ff */
[----:B------:R-:W-:Y:S01]  /*3db0*/  IMAD.SHL.U32 R9, R10, 0x20, RZ ;  /* 0x000000200a097824 */ /* 0x000fe200078e00ff */
[----:B------:R-:W-:Y:S02]  /*3dc0*/  MOV R5, UR4 ;  /* 0x0000000400057c02 */ /* 0x000fe40008000f00 */
[-C--:B------:R-:W-:Y:S01]  /*3dd0*/  SHF.L.U32 R8, R8, R10.reuse, RZ ;  /* 0x0000000a08087219 */ /* 0x080fe200000006ff */
[----:B------:R1:W-:Y:S01]  /*3de0*/  SYNCS.ARRIVE.TRANS64.RED RZ, [UR4], R6 ;  /* 0x00000006ffff79a7 */ /* 0x0003e20008000404 */
[----:B------:R-:W-:Y:S01]  /*3df0*/  SHF.L.U32 R7, R0, R10, RZ ;  /* 0x0000000a00077219 */ /* 0x000fe200000006ff */
[----:B------:R1:W-:Y:S04]  /*3e00*/  STS [UR6+0x210], R9 ;  /* 0x00021009ff007988 */ /* 0x0003e80008000806 */
[----:B------:R1:W-:Y:S04]  /*3e10*/  STAS [R4.64], R10 ;  /* 0x0000000a04007dbd */ /* 0x0003e8000c0008ff */
[----:B------:R1:W-:Y:S04]  /*3e20*/  ATOMS.OR RZ, [UR5+0x14], R8 ;  /* 0x00001408ffff798c */ /* 0x0003e8000b000005 */
[----:B------:R1:W-:Y:S04]  /*3e30*/  ATOMS.OR RZ, [UR5+0x18], R7 ;  /* 0x00001807ffff798c */ /* 0x0003e8000b000005 */
[----:B------:R1:W-:Y:S02]  /*3e40*/  ATOMS.XOR RZ, [UR5+0x10], R0 ;  /* 0x00001000ffff798c */ /* 0x0003e4000b800005 */
.L_x_75:
[----:B------:R-:W-:Y:S05]  /*3e50*/  BSYNC B0 ;  /* 0x0000000000007941 */ /* 0x000fea0003800000 */
.L_x_74:
[----:B------:R-:W-:Y:S05]  /*3e60*/  BRA.U UP1, `(.L_x_80) ;  /* 0x00000001016c7547 */ /* 0x000fea000b800000 */
[----:B------:R-:W-:-:S03]  /*3e70*/  UMOV UR4, 0xffffffff ;  /* 0xffffffff00047882 */ /* 0x000fc60000000000 */
[----:B------:R-:W-:Y:S05]  /*3e80*/  BRA.DIV UR4, `(.L_x_81) ;  /* 0x0000004e04407947 */ /* 0x000fea000b800000 */
[----:B------:R-:W-:-:S13]  /*3e90*/  ELECT P0, URZ, PT ;  /* 0x0000000000ff782f */ /* 0x000fda0003800000 */
.L_x_179:
[----:B------:R-:W-:Y:S05]  /*3ea0*/  @!P0 BRA `(.L_x_80) ;  /* 0x00000000005c8947 */ /* 0x000fea0003800000 */
[----:B-1----:R-:W1:Y:S02]  /*3eb0*/  LDS R4, [UR5+0x10] ;  /* 0x00001005ff047984 */ /* 0x002e640008000800 */
[----:B-1----:R-:W-:-:S04]  /*3ec0*/  SHF.L.U32 R4, R4, 0x1f, RZ ;  /* 0x0000001f04047819 */ /* 0x002fc800000006ff */
[----:B------:R-:W1:Y:S02]  /*3ed0*/  SYNCS.PHASECHK.TRANS64.TRYWAIT P0, [UR5+0x8], R4 ;  /* 0x00000804ff0075a7 */ /* 0x000e640008001105 */
[----:B-1----:R-:W-:Y:S05]  /*3ee0*/  @P0 BRA `(.L_x_82) ;  /* 0x0000000000080947 */ /* 0x002fea0003800000 */
[----:B------:R-:W1:Y:S02]  /*3ef0*/  SYNCS.PHASECHK.TRANS64.TRYWAIT P0, [UR5+0x8], R4 ;  /* 0x00000804ff0075a7 */ /* 0x000e640008001105 */
[----:B-1----:R-:W-:Y:S05]  /*3f00*/  @!P0 BRA `(.L_x_83) ;  /* 0x0000004c00448947 */ /* 0x002fea0003800000 */
.L_x_82:
[----:B------:R-:W2:Y:S01]  /*3f10*/  LDS R6, [UR6+0x210] ;  /* 0x00021006ff067984 */ /* 0x000ea20008000800 */
[----:B-1----:R-:W-:Y:S02]  /*3f20*/  HFMA2 R0, -RZ, RZ, 0, 5.9604644775390625e-08 ;  /* 0x00000001ff007431 */ /* 0x002fe400000001ff */
[----:B------:R-:W-:Y:S01]  /*3f30*/  IMAD.MOV.U32 R4, RZ, RZ, 0xffff ;  /* 0x0000ffffff047424 */ /* 0x000fe200078e00ff */
[----:B------:R-:W-:Y:S01]  /*3f40*/  UPRMT UR4, UR35, 0x654, UR7 ;  /* 0x0000065423047896 */ /* 0x000fe20008000007 */
[----:B--2---:R-:W-:-:S03]  /*3f50*/  IMAD.SHL.U32 R5, R6, 0x20, RZ ;  /* 0x0000002006057824 */ /* 0x004fc600078e00ff */
[-C--:B------:R-:W-:Y:S02]  /*3f60*/  SHF.L.U32 R4, R4, R6.reuse, RZ ;  /* 0x0000000604047219 */ /* 0x080fe400000006ff */
[----:B------:R-:W-:Y:S01]  /*3f70*/  SHF.L.U32 R6, R0, R6, RZ ;  /* 0x0000000600067219 */ /* 0x000fe200000006ff */
[----:B------:R2:W-:Y:S04]  /*3f80*/  STS [UR6+0x210], R5 ;  /* 0x00021005ff007988 */ /* 0x0005e80008000806 */
[----:B------:R2:W-:Y:S04]  /*3f90*/  ATOMS.OR RZ, [UR5+0x14], R4 ;  /* 0x00001404ffff798c */ /* 0x0005e8000b000005 */
[----:B------:R2:W-:Y:S01]  /*3fa0*/  ATOMS.OR RZ, [UR5+0x18], R6 ;  /* 0x00001806ffff798c */ /* 0x0005e2000b000005 */
[----:B------:R-:W-:Y:S03]  /*3fb0*/  SYNCS.ARRIVE.TRANS64.RED.A1T0 RZ, [UR4], RZ ;  /* 0x000000ffffff79a7 */ /* 0x000fe60008100404 */
[----:B------:R2:W-:Y:S01]  /*3fc0*/  ATOMS.XOR RZ, [UR5+0x10], R0 ;  /* 0x00001000ffff798c */ /* 0x0005e2000b800005 */
[----:B------:R-:W-:Y:S05]  /*3fd0*/  BRA `(.L_x_80) ;  /* 0x0000000000107947 */ /* 0x000fea0003800000 */
.L_x_73:
[----:B------:R-:W-:Y:S02]  /*3fe0*/  MOV R0, 0xffffffff ;  /* 0xffffffff00007802 */ /* 0x000fe40000000f00 */
[----:B------:R-:W-:-:S03]  /*3ff0*/  MOV R4, 0x4020 ;  /* 0x0000402000047802 */ /* 0x000fc60000000f00 */
[----:B------:R1:W-:Y:S04]  /*4000*/  STS [UR6+0x210], R0 ;  /* 0x00021000ff007988 */ /* 0x0003e80008000806 */
[----:B-1---5:R-:W-:Y:S05]  /*4010*/  CALL.REL.NOINC `($__internal_1_$__cuda_sm10x_tcgen05_guardrail_trap_phase_invalid_during_alloc) ;  /* 0x00000050004c7944 */ /* 0x022fea0003c00000 */
.L_x_80:
[----:B------:R-:W-:Y:S05]  /*4020*/  WARPSYNC.ALL ;  /* 0x0000000000007948 */ /* 0x000fea0003800000 */
[----:B------:R-:W3:Y:S01]  /*4030*/  S2UR UR4, SR_CgaCtaId ;  /* 0x00000000000479c3 */ /* 0x000ee20000008800 */
[----:B------:R-:W-:Y:S01]  /*4040*/  UMOV UR17, 0x400 ;  /* 0x0000040000117882 */ /* 0x000fe20000000000 */
[----:B------:R-:W-:-:S06]  /*4050*/  NOP ;  /* 0x0000000000007918 */ /* 0x000fcc0000000000 */
[----:B------:R-:W-:Y:S06]  /*4060*/  BAR.ARV 0x6, 0xa0 ;  /* 0x0182800000007b1d */ /* 0x000fec0000002000 */
[----:B------:R-:W4:Y:S01]  /*4070*/  LDCU UR6, c[0x0][0x38c] ;  /* 0x00007180ff0677ac */ /* 0x000f220008000800 */
[----:B------:R-:W-:Y:S01]  /*4080*/  LOP3.LUT R3, R3, 0xffff, RZ, 0xc0, !PT ;  /* 0x0000ffff03037812 */ /* 0x000fe200078ec0ff */
[----:B-1----:R-:W-:Y:S01]  /*4090*/  IMAD.MOV.U32 R9, RZ, RZ, 0x1 ;  /* 0x00000001ff097424 */ /* 0x002fe200078e00ff */
[----:B------:R-:W-:Y:S01]  /*40a0*/  LOP3.LUT R2, R2, 0xffff, RZ, 0xc0, !PT ;  /* 0x0000ffff02027812 */ /* 0x000fe200078ec0ff */
[----:B------:R-:W-:Y:S01]  /*40b0*/  IMAD.MOV.U32 R8, RZ, RZ, RZ ;  /* 0x000000ffff087224 */ /* 0x000fe200078e00ff */
[----:B------:R-:W-:Y:S01]  /*40c0*/  R2UR UR20, R3 ;  /* 0x00000000031472ca */ /* 0x000fe200000e0000 */
[----:B------:R-:W-:Y:S01]  /*40d0*/  UMOV UR24, URZ ;  /* 0x000000ff00187c82 */ /* 0x000fe20008000000 */
[----:B------:R-:W-:-:S02]  /*40e0*/  R2UR UR30, R2 ;  /* 0x00000000021e72ca */ /* 0x000fc400000e0000 */
[----:B------:R-:W-:Y:S01]  /*40f0*/  CS2R R2, SRZ ;  /* 0x0000000000027805 */ /* 0x000fe2000001ff00 */
[----:B------:R-:W-:Y:S01]  /*4100*/  UMOV UR15, URZ ;  /* 0x000000ff000f7c82 */ /* 0x000fe20008000000 */
[----:B---3--:R-:W-:Y:S01]  /*4110*/  ULEA UR17, UR4, UR17, 0x18 ;  /* 0x0000001104117291 */ /* 0x008fe2000f8ec0ff */
[----:B------:R-:W-:Y:S01]  /*4120*/  UMOV UR14, URZ ;  /* 0x000000ff000e7c82 */ /* 0x000fe20008000000 */
[----:B------:R-:W-:Y:S02]  /*4130*/  UISETP.NE.AND UP3, UPT, UR33, URZ, UPT ;  /* 0x000000ff2100728c */ /* 0x000fe4000bf65270 */
[----:B------:R-:W-:Y:S02]  /*4140*/  UIADD3 UR5, UPT, UPT, UR17, 0x4600, URZ ;  /* 0x0000460011057890 */ /* 0x000fe4000fffe0ff */
[----:B------:R-:W-:-:S03]  /*4150*/  UIADD3 UR4, UPT, UPT, UR17, 0x2c600, URZ ;  /* 0x0002c60011047890 */ /* 0x000fc6000fffe0ff */
[----:B--2---:R-:W1:Y:S01]  /*4160*/  LDS R0, [UR17+0x210] ;  /* 0x00021011ff007984 */ /* 0x004e620008000800 */
[----:B----4-:R-:W-:Y:S02]  /*4170*/  UIADD3 UR6, UPT, UPT, UR6, 0x3f, URZ ;  /* 0x0000003f06067890 */ /* 0x010fe4000fffe0ff */
[----:B------:R-:W-:Y:S02]  /*4180*/  USHF.R.U32.HI UR5, URZ, 0x4, UR5 ;  /* 0x00000004ff057899 */ /* 0x000fe40008011605 */
[----:B------:R-:W-:Y:S02]  /*4190*/  USHF.R.S32.HI UR25, URZ, 0x1f, UR6 ;  /* 0x0000001fff197899 */ /* 0x000fe40008011406 */
[----:B------:R-:W-:Y:S02]  /*41a0*/  USHF.R.U32.HI UR4, URZ, 0x4, UR4 ;  /* 0x00000004ff047899 */ /* 0x000fe40008011604 */
[----:B------:R-:W-:Y:S02]  /*41b0*/  ULEA.HI UR25, UR25, UR6, URZ, 0x6 ;  /* 0x0000000619197291 */ /* 0x000fe4000f8f30ff */
[----:B------:R-:W-:-:S02]  /*41c0*/  ULOP3.LUT UR5, UR5, 0x3fff, URZ, 0xc0, !UPT ;  /* 0x00003fff05057892 */ /* 0x000fc4000f8ec0ff */
[----:B------:R-:W-:Y:S02]  /*41d0*/  USHF.R.S32.HI UR25, URZ, 0x6, UR25 ;  /* 0x00000006ff197899 */ /* 0x000fe40008011419 */
[----:B------:R-:W-:Y:S02]  /*41e0*/  ULOP3.LUT UR22, UR4, 0x3fff, URZ, 0xc0, !UPT ;  /* 0x00003fff04167892 */ /* 0x000fe4000f8ec0ff */
[----:B------:R-:W-:Y:S02]  /*41f0*/  UISETP.LT.AND UP0, UPT, UR25, 0x1, UPT ;  /* 0x000000011900788c */ /* 0x000fe4000bf01270 */
[----:B------:R-:W-:Y:S02]  /*4200*/  ULOP3.LUT UR21, UR5, 0x10000, URZ, 0xfc, !UPT ;  /* 0x0001000005157892 */ /* 0x000fe4000f8efcff */
[----:B------:R-:W-:Y:S02]  /*4210*/  ULOP3.LUT UR22, UR22, 0x10000, URZ, 0xfc, !UPT ;  /* 0x0001000016167892 */ /* 0x000fe4000f8efcff */
[----:B------:R-:W-:Y:S01]  /*4220*/  USEL UR31, UR25, 0x1, !UP0 ;  /* 0x00000001191f7887 */ /* 0x000fe2000c000000 */
[----:B------:R-:W-:Y:S01]  /*4230*/  UMOV UR28, 0x0 ;  /* 0x00000000001c7882 */ /* 0x000fe20000000000 */
[----:B------:R-:W-:Y:S01]  /*4240*/  UMOV UR29, 0x101004a0 ;  /* 0x101004a0001d7882 */ /* 0x000fe20000000000 */
[----:B------:R-:W-:Y:S01]  /*4250*/  UMOV UR26, 0x0 ;  /* 0x00000000001a7882 */ /* 0x000fe20000000000 */
[----:B------:R-:W-:Y:S01]  /*4260*/  UMOV UR27, 0x101004a0 ;  /* 0x101004a0001b7882 */ /* 0x000fe20000000000 */
[----:B-1----:R-:W-:-:S15]  /*4270*/  R2UR UR32, R0 ;  /* 0x00000000002072ca */ /* 0x002fde00000e0000 */
.L_x_91:
[C---:B------:R-:W-:Y:S02]  /*4280*/  LEA R0, R8.reuse, UR17, 0x3 ;  /* 0x0000001108007c11 */ /* 0x040fe4000f8e18ff */
[----:B------:R-:W-:Y:S02]  /*4290*/  SHF.L.U32 R4, R3, 0x1f, RZ ;  /* 0x0000001f03047819 */ /* 0x000fe400000006ff */
[----:B------:R-:W-:Y:S02]  /*42a0*/  LEA R5, R8, UR17, 0x4 ;  /* 0x0000001108057c11 */ /* 0x000fe4000f8e20ff */
[----:B------:R-:W1:Y:S02]  /*42b0*/  SYNCS.PHASECHK.TRANS64.TRYWAIT P0, [R0+URZ+0x160], R4 ;  /* 0x00016004000075a7 */ /* 0x000e6400080011ff */
[----:B-1-3--:R-:W-:Y:S05]  /*42c0*/  @!P0 BRA `(.L_x_84) ;  /* 0x00000048006c8947 */ /* 0x00afea0003800000 */
.L_x_180:
[----:B-1----:R-:W1:Y:S01]  /*42d0*/  LDS.128 R4, [R5+0x1f0] ;  /* 0x0001f00005047984 */ /* 0x002e620000000c00 */
[----:B------:R-:W-:Y:S02]  /*42e0*/  VIADD R0, R0, 0x170 ;  /* 0x0000017000007836 */ /* 0x000fe40000000000 */
[----:B------:R-:W-:Y:S01]  /*42f0*/  VIADD R8, R8, 0x1 ;  /* 0x0000000108087836 */ /* 0x000fe20000000000 */
[----:B------:R-:W-:Y:S01]  /*4300*/  @!PT LDS RZ, [RZ] ;  /* 0x00000000fffff984 */ /* 0x000fe20000000800 */
[----:B------:R-:W-:Y:S01]  /*4310*/  @!PT LDS RZ, [RZ] ;  /* 0x00000000fffff984 */ /* 0x000fe20000000800 */
[----:B------:R-:W-:Y:S01]  /*4320*/  @!PT LDS RZ, [RZ] ;  /* 0x00000000fffff984 */ /* 0x000fe20000000800 */
[----:B------:R-:W-:Y:S01]  /*4330*/  @!PT LDS RZ, [RZ] ;  /* 0x00000000fffff984 */ /* 0x000fe20000000800 */
[----:B------:R2:W-:Y:S06]  /*4340*/  MEMBAR.ALL.CTA ;  /* 0x0000000000007992 */ /* 0x0005ec0000008000 */
[----:B--2---:R-:W2:Y:S01]  /*4350*/  FENCE.VIEW.ASYNC.S ;  /* 0x00000000000073c6 */ /* 0x004ea20000000000 */
[----:B------:R-:W-:-:S04]  /*4360*/  PRMT R0, RZ, 0x654, R0 ;  /* 0x00000654ff007816 */ /* 0x000fc80000000000 */
[----:B--2---:R2:W-:Y:S01]  /*4370*/  SYNCS.ARRIVE.TRANS64.RED.A1T0 RZ, [R0+URZ], RZ ;  /* 0x000000ff00ff79a7 */ /* 0x0045e200081004ff */
[----:B-1----:R-:W-:Y:S01]  /*4380*/  LOP3.LUT P1, RZ, R6, 0x1, RZ, 0xc0, !PT ;  /* 0x0000000106ff7812 */ /* 0x002fe2000782c0ff */
[----:B--2---:R-:W-:-:S12]  /*4390*/  BRA.U UP3, `(.L_x_85) ;  /* 0x0000000103e07547 */ /* 0x004fd8000b800000 */
[----:B------:R-:W1:Y:S01]  /*43a0*/  LDCU UR4, c[0x0][0x38c] ;  /* 0x00007180ff0477ac */ /* 0x000e620008000800 */
[----:B------:R-:W-:Y:S02]  /*43b0*/  PLOP3.LUT P2, PT, PT, PT, PT, 0x80, 0x8 ;  /* 0x000000000008781c */ /* 0x000fe40003f4f070 */
[----:B------:R-:W-:Y:S01]  /*43c0*/  SHF.L.U32 R4, R9, 0x1f, RZ ;  /* 0x0000001f09047819 */ /* 0x000fe200000006ff */
[----:B------:R-:W-:Y:S02]  /*43d0*/  ULEA UR23, UR24, UR17, 0x3 ;  /* 0x0000001118177291 */ /* 0x000fe4000f8e18ff */
[----:B------:R-:W-:Y:S02]  /*43e0*/  ULEA UR18, UR24, UR32, 0x6 ;  /* 0x0000002018127291 */ /* 0x000fe4000f8e30ff */
[----:B-1----:R-:W-:-:S06]  /*43f0*/  UISETP.GE.AND UP0, UPT, UR4, 0x1, UPT ;  /* 0x000000010400788c */ /* 0x002fcc000bf06270 */
[----:B------:R-:W-:-:S05]  /*4400*/  PLOP3.LUT P0, PT, PT, PT, UP0, 0x80, 0x8 ;  /* 0x000000000008781c */ /* 0x000fca0003f0f008 */
[----:B------:R-:W-:-:S08]  /*4410*/  @UP0 ULEA UR4, UR15, UR17, 0x3 ;  /* 0x000000110f040291 */ /* 0x000fd0000f8e18ff */
[----:B------:R-:W-:-:S04]  /*4420*/  @P0 SHF.L.U32 R0, R2, 0x1f, RZ ;  /* 0x0000001f02000819 */ /* 0x000fc800000006ff */
[----:B------:R1:W2:Y:S01]  /*4430*/  @P0 SYNCS.PHASECHK.TRANS64.TRYWAIT P2, [UR4], R0 ;  /* 0x00000000ff0005a7 */ /* 0x0002a20008041104 */
[----:B------:R-:W3:Y:S02]  /*4440*/  SYNCS.PHASECHK.TRANS64.TRYWAIT P0, [UR23+0x1a0], R4 ;  /* 0x0001a004ff0075a7 */ /* 0x000ee40008001117 */
[----:B-123--:R-:W-:Y:S05]  /*4450*/  @!P0 BRA `(.L_x_86) ;  /* 0x00000048001c8947 */ /* 0x00efea0003800000 */
.L_x_182:
[----:B------:R-:W-:Y:S01]  /*4460*/  UMOV UR19, UR14 ;  /* 0x0000000e00137c82 */ /* 0x000fe20008000000 */
[----:B------:R-:W-:Y:S05]  /*4470*/  BRA.U !UP0, `(.L_x_87) ;  /* 0x0000000108987547 */ /* 0x000fea000b800000 */
[----:B------:R-:W-:Y:S02]  /*4480*/  UIADD3 UR19, UPT, UPT, UR31, UR14, URZ ;  /* 0x0000000e1f137290 */ /* 0x000fe4000fffe0ff */
[----:B------:R-:W-:Y:S01]  /*4490*/  UPLOP3.LUT UP2, UPT, UPT, UPT, UPT, 0x40, 0x4 ;  /* 0x000000000004789c */ /* 0x000fe20003f4e870 */
[----:B------:R-:W-:Y:S01]  /*44a0*/  UMOV UR16, UR25 ;  /* 0x0000001900107c82 */ /* 0x000fe20008000000 */
[----:B------:R-:W-:-:S09]  /*44b0*/  UMOV UR6, UR15 ;  /* 0x0000000f00067c82 */ /* 0x000fd20008000000 */
.L_x_90:
[----:B--2---:R-:W-:Y:S01]  /*44c0*/  ULEA UR5, UR6, UR17, 0x3 ;  /* 0x0000001106057291 */ /* 0x004fe2000f8e18ff */
[----:B---3--:R-:W-:Y:S11]  /*44d0*/  @P2 BRA `(.L_x_88) ;  /* 0x00000000000c2947 */ /* 0x008ff60003800000 */
[----:B-1----:R-:W-:Y:S04]  /*44e0*/  SHF.L.U32 R4, R2, 0x1f, RZ ;  /* 0x0000001f02047819 */ /* 0x002fe800000006ff */
[----:B------:R-:W1:Y:S02]  /*44f0*/  SYNCS.PHASECHK.TRANS64.TRYWAIT P0, [UR5], R4 ;  /* 0x00000004ff0075a7 */ /* 0x000e640008001105 */
[----:B-1----:R-:W-:Y:S05]  /*4500*/  @!P0 BRA `(.L_x_89) ;  /* 0x0000004800088947 */ /* 0x002fea0003800000 */
.L_x_88:
[----:B------:R-:W-:Y:S01]  /*4510*/  UISETP.NE.AND UP0, UPT, UR16, 0x1, UPT ;  /* 0x000000011000788c */ /* 0x000fe2000bf05270 */
[----:B------:R-:W-:Y:S01]  /*4520*/  PLOP3.LUT P2, PT, PT, PT, PT, 0x80, 0x8 ;  /* 0x000000000008781c */ /* 0x000fe20003f4f070 */
[----:B------:R-:W-:Y:S02]  /*4530*/  UIADD3 UR4, UPT, UPT, UR6, 0x1, URZ ;  /* 0x0000000106047890 */ /* 0x000fe4000fffe0ff */
[----:B------:R-:W-:Y:S02]  /*4540*/  ULEA UR12, UR6, UR22, 0x7 ;  /* 0x00000016060c7291 */ /* 0x000fe4000f8e38ff */
[----:B------:R-:W-:Y:S01]  /*4550*/  UISETP.NE.AND UP1, UPT, UR4, 0x14, UPT ;  /* 0x000000140400788c */ /* 0x000fe2000bf25270 */
[----:B------:R-:W-:Y:S01]  /*4560*/  PLOP3.LUT P0, PT, PT, PT, UP0, 0x80, 0x8 ;  /* 0x000000000008781c */ /* 0x000fe20003f0f008 */
[----:B------:R-:W-:Y:S02]  /*4570*/  UIADD3 UR10, UPT, UPT, UR12, 0x2, URZ ;  /* 0x000000020c0a7890 */ /* 0x000fe4000fffe0ff */
[----:B------:R-:W-:Y:S02]  /*4580*/  USEL UR7, URZ, 0x1, UP1 ;  /* 0x00000001ff077887 */ /* 0x000fe40008800000 */
[----:B------:R-:W-:Y:S02]  /*4590*/  USEL UR15, UR4, URZ, UP1 ;  /* 0x000000ff040f7287 */ /* 0x000fe40008800000 */
[----:B------:R-:W-:Y:S02]  /*45a0*/  UIADD3 UR14, UPT, UPT, UR14, 0x1, URZ ;  /* 0x000000010e0e7890 */ /* 0x000fe4000fffe0ff */
[----:B------:R-:W-:Y:S01]  /*45b0*/  @UP0 ULEA UR4, UR15, UR17, 0x3 ;  /* 0x000000110f040291 */ /* 0x000fe2000f8e18ff */
[----:B------:R-:W-:Y:S01]  /*45c0*/  LOP3.LUT R2, R2, UR7, RZ, 0x3c, !PT ;  /* 0x0000000702027c12 */ /* 0x000fe2000f8e3cff */
[----:B------:R-:W-:Y:S01]  /*45d0*/  UIADD3 UR7, UPT, UPT, UR5, 0xa0, URZ ;  /* 0x000000a005077890 */ /* 0x000fe2000fffe0ff */
[----:B------:R-:W-:Y:S02]  /*45e0*/  UMOV UR13, 0x80004020 ;  /* 0x80004020000d7882 */ /* 0x000fe40000000000 */
[----:B-1----:R-:W-:Y:S01]  /*45f0*/  @P0 SHF.L.U32 R0, R2, 0x1f, RZ ;  /* 0x0000001f02000819 */ /* 0x002fe200000006ff */
[----:B------:R-:W-:Y:S01]  /*4600*/  UMOV UR5, 0x80004020 ;  /* 0x8000402000057882 */ /* 0x000fe20000000000 */
[----:B------:R-:W-:Y:S01]  /*4610*/  UMOV UR11, 0x80004020 ;  /* 0x80004020000b7882 */ /* 0x000fe20000000000 */
[----:B------:R-:W-:Y:S01]  /*4620*/  UMOV UR9, 0x80004020 ;  /* 0x8000402000097882 */ /* 0x000fe20000000000 */
[----:B------:R2:W3:Y:S01]  /*4630*/  @P0 SYNCS.PHASECHK.TRANS64.TRYWAIT P2, [UR4], R0 ;  /* 0x00000000ff0005a7 */ /* 0x0004e20008041104 */
[----:B------:R-:W-:Y:S02]  /*4640*/  ULEA UR4, UR6, UR21, 0x9 ;  /* 0x0000001506047291 */ /* 0x000fe4000f8e48ff */
[----:B------:R-:W-:Y:S02]  /*4650*/  UISETP.NE.AND UP0, UPT, UR14, UR19, UPT ;  /* 0x000000130e00728c */ /* 0x000fe4000bf05270 */
[----:B------:R-:W-:Y:S02]  /*4660*/  UIADD3 UR8, UPT, UPT, UR4, 0x2, URZ ;  /* 0x0000000204087890 */ /* 0x000fe4000fffe0ff */
[----:B------:R-:W-:Y:S01]  /*4670*/  UIADD3 UR16, UPT, UPT, UR16, -0x1, URZ ;  /* 0xffffffff10107890 */ /* 0x000fe2000fffe0ff */
[----:B------:R-:W-:Y:S02]  /*4680*/  UMOV UR6, UR15 ;  /* 0x0000000f00067c82 */ /* 0x000fe40008000000 */
[----:B------:R2:W-:Y:S01]  /*4690*/  UTCIMMA.2CTA gdesc[UR4], gdesc[UR12], tmem[UR18], tmem[UR28], idesc[UR29], UP2 ;  /* 0x00ff1c0c040075ea */ /* 0x0005e20009200112 */
[----:B------:R-:W-:Y:S03]  /*46a0*/  UPLOP3.LUT UP2, UPT, UPT, UPT, UPT, 0x80, 0x8 ;  /* 0x000000000008789c */ /* 0x000fe60003f4f070 */
[----:B------:R2:W-:Y:S01]  /*46b0*/  UTCIMMA.2CTA gdesc[UR8], gdesc[UR10], tmem[UR18], tmem[UR26], idesc[UR27], UPT ;  /* 0x00ff1a0a080075ea */ /* 0x0005e2000ba00112 */
[----:B------:R2:W-:Y:S01]  /*46c0*/  UTCBAR.2CTA.MULTICAST [UR7], URZ, UR20 ;  /* 0x000000ff070073e9 */ /* 0x0005e20008200814 */
[----:B------:R-:W-:Y:S06]  /*46d0*/  BRA.U UP0, `(.L_x_90) ;  /* 0xfffffffd00787547 */ /* 0x000fec000b83ffff */
.L_x_87:
[----:B--2---:R-:W-:Y:S01]  /*46e0*/  UIADD3 UR4, UPT, UPT, UR23, 0x180, URZ ;  /* 0x0000018017047890 */ /* 0x004fe2000fffe0ff */
[----:B------:R-:W-:-:S08]  /*46f0*/  UMOV UR14, UR19 ;  /* 0x00000013000e7c82 */ /* 0x000fd00008000000 */
[----:B------:R2:W-:Y:S01]  /*4700*/  UTCBAR.2CTA.MULTICAST [UR4], URZ, UR30 ;  /* 0x000000ff040073e9 */ /* 0x0005e2000820081e */
[----:B------:R-:W-:Y:S02]  /*4710*/  NOP ;  /* 0x0000000000007918 */ /* 0x000fe40000000000 */
.L_x_85:
[----:B--2---:R-:W-:Y:S01]  /*4720*/  UIADD3 UR4, UPT, UPT, UR24, 0x1, URZ ;  /* 0x0000000118047890 */ /* 0x004fe2000fffe0ff */
[----:B------:R-:W-:-:S03]  /*4730*/  ISETP.NE.AND P0, PT, R8, 0x2, PT ;  /* 0x000000020800780c */ /* 0x000fc60003f05270 */
[----:B------:R-:W-:Y:S01]  /*4740*/  UISETP.NE.AND UP0, UPT, UR4, 0x4, UPT ;  /* 0x000000040400788c */ /* 0x000fe2000bf05270 */
[----:B-1----:R-:W-:Y:S02]  /*4750*/  SEL R0, RZ, 0x1, P0 ;  /* 0x00000001ff007807 */ /* 0x002fe40000000000 */
[----:B------:R-:W-:Y:S01]  /*4760*/  SEL R8, R8, RZ, P0 ;  /* 0x000000ff08087207 */ /* 0x000fe20000000000 */
[----:B------:R-:W-:Y:S01]  /*4770*/  USEL UR5, URZ, 0x1, UP0 ;  /* 0x00000001ff057887 */ /* 0x000fe20008000000 */
[----:B------:R-:W-:Y:S01]  /*4780*/  LOP3.LUT R3, R3, R0, RZ, 0x3c, !PT ;  /* 0x0000000003037212 */ /* 0x000fe200078e3cff */
[----:B------:R-:W-:-:S04]  /*4790*/  USEL UR24, UR4, URZ, UP0 ;  /* 0x000000ff04187287 */ /* 0x000fc80008000000 */
[----:B------:R-:W-:Y:S01]  /*47a0*/  LOP3.LUT R9, R9, UR5, RZ, 0x3c, !PT ;  /* 0x0000000509097c12 */ /* 0x000fe2000f8e3cff */
[----:B------:R-:W-:Y:S07]  /*47b0*/  @P1 BRA `(.L_x_91) ;  /* 0xfffffff800b01947 */ /* 0x000fee000383ffff */
[----:B------:R-:W1:Y:S01]  /*47c0*/  S2UR UR8, SR_CgaCtaId ;  /* 0x00000000000879c3 */ /* 0x000e620000008800 */
[----:B------:R-:W-:Y:S01]  /*47d0*/  ELECT P0, URZ, PT ;  /* 0x0000000000ff782f */ /* 0x000fe20003800000 */
[----:B------:R-:W-:Y:S01]  /*47e0*/  HFMA2 R0, -RZ, RZ, 0, 5.9604644775390625e-08 ;  /* 0x00000001ff007431 */ /* 0x000fe200000001ff */
[----:B------:R-:W-:-:S05]  /*47f0*/  UMOV UR4, 0x40 ;  /* 0x0000004000047882 */ /* 0x000fca0000000000 */
[----:B------:R-:W-:Y:S01]  /*4800*/  UVIRTCOUNT.DEALLOC.SMPOOL 0x80 ;  /* 0x000000800000784c */ /* 0x000fe20000000000 */
[----:B------:R-:W-:Y:S02]  /*4810*/  UISETP.NE.AND UP1, UPT, UR33, URZ, UPT ;  /* 0x000000ff2100728c */ /* 0x000fe4000bf25270 */
[----:B-1----:R-:W-:-:S09]  /*4820*/  ULEA UR8, UR8, UR4, 0x18 ;  /* 0x0000000408087291 */ /* 0x002fd2000f8ec0ff */
[----:B------:R1:W-:Y:S01]  /*4830*/  @P0 STS.U8 [UR8+0x1c], R0 ;  /* 0x00001c00ff000988 */ /* 0x0003e20008000008 */
[----:B------:R-:W-:Y:S05]  /*4840*/  BRA.U UP1, `(.L_x_92) ;  /* 0x0000000101a07547 */ /* 0x000fea000b800000 */
[----:B------:R-:W-:Y:S01]  /*4850*/  UIADD3 UR7, UPT, UPT, UR17, 0x1a0, URZ ;  /* 0x000001a011077890 */ /* 0x000fe2000fffe0ff */
[----:B------:R-:W-:-:S03]  /*4860*/  SHF.L.U32 R2, R9, 0x1f, RZ ;  /* 0x0000001f09027819 */ /* 0x000fc600000006ff */
[----:B------:R-:W-:-:S09]  /*4870*/  ULEA UR4, UR24, UR7, 0x3 ;  /* 0x0000000718047291 */ /* 0x000fd2000f8e18ff */
[----:B------:R-:W2:Y:S02]  /*4880*/  SYNCS.PHASECHK.TRANS64.TRYWAIT P0, [UR4], R2 ;  /* 0x00000002ff0075a7 */ /* 0x000ea40008001104 */
[----:B--2---:R-:W-:Y:S05]  /*4890*/  @!P0 BRA `(.L_x_93) ;  /* 0x00000044003c8947 */ /* 0x004fea0003800000 */
.L_x_185:
        /* <DEDUP_REMOVED lines=9> */
.L_x_187:
        /* <DEDUP_REMOVED lines=9> */
.L_x_189:
[----:B------:R-:W-:-:S04]  /*49c0*/  UIADD3 UR4, UPT, UPT, UR4, 0x1, URZ ;  /* 0x0000000104047890 */ /* 0x000fc8000fffe0ff */
[----:B------:R-:W-:-:S04]  /*49d0*/  UISETP.NE.AND UP0, UPT, UR4, 0x4, UPT ;  /* 0x000000040400788c */ /* 0x000fc8000bf05270 */
[----:B------:R-:W-:Y:S02]  /*49e0*/  USEL UR5, URZ, 0x1, UP0 ;  /* 0x00000001ff057887 */ /* 0x000fe40008000000 */
[----:B------:R-:W-:-:S04]  /*49f0*/  USEL UR4, UR4, URZ, UP0 ;  /* 0x000000ff04047287 */ /* 0x000fc80008000000 */
[----:B------:R-:W-:Y:S01]  /*4a00*/  ULEA UR4, UR4, UR7, 0x3 ;  /* 0x0000000704047291 */ /* 0x000fe2000f8e18ff */
[----:B------:R-:W-:-:S04]  /*4a10*/  LOP3.LUT R2, R2, UR5, RZ, 0x3c, !PT ;  /* 0x0000000502027c12 */ /* 0x000fc8000f8e3cff */
[----:B------:R-:W-:Y:S01]  /*4a20*/  SHF.L.U32 R2, R2, 0x1f, RZ ;  /* 0x0000001f02027819 */ /* 0x000fe200000006ff */
[----:B-1----:R-:W-:-:S04]  /*4a30*/  IMAD.U32 R0, RZ, RZ, UR4 ;  /* 0x00000004ff007e24 */ /* 0x002fc8000f8e00ff */
[----:B------:R1:W2:Y:S03]  /*4a40*/  SYNCS.PHASECHK.TRANS64.TRYWAIT P0, [R0+URZ], R2 ;  /* 0x00000002000075a7 */ /* 0x0002a600080011ff */
[----:B--2---:R-:W-:Y:S05]  /*4a50*/  @!P0 NANOSLEEP.SYNCS 0x989680 ;  /* 0x009896800000895d */ /* 0x004fea0003900000 */
[----:B------:R-:W2:Y:S02]  /*4a60*/  @!P0 SYNCS.PHASECHK.TRANS64 P0, [R0+URZ], R2 ;  /* 0x00000002000085a7 */ /* 0x000ea400080010ff */
[----:B--2---:R-:W-:Y:S05]  /*4a70*/  @P0 BRA `(.L_x_96) ;  /* 0x0000000000200947 */ /* 0x004fea0003800000 */
.L_x_97:
[----:B--2---:R2:W4:Y:S02]  /*4a80*/  SYNCS.PHASECHK.TRANS64.TRYWAIT P0, [R0+URZ], R2 ;  /* 0x00000002000075a7 */ /* 0x00452400080011ff */
[----:B----4-:R-:W-:Y:S05]  /*4a90*/  @!P0 NANOSLEEP.SYNCS 0x989680 ;  /* 0x009896800000895d */ /* 0x010fea0003900000 */
[----:B------:R-:W4:Y:S02]  /*4aa0*/  @!P0 SYNCS.PHASECHK.TRANS64 P0, [R0+URZ], R2 ;  /* 0x00000002000085a7 */ /* 0x000f2400080010ff */
[----:B----4-:R-:W-:Y:S05]  /*4ab0*/  @!P0 BRA `(.L_x_97) ;  /* 0xfffffffc00f08947 */ /* 0x010fea000383ffff */
[----:B------:R-:W-:Y:S05]  /*4ac0*/  BRA `(.L_x_96) ;  /* 0x00000000000c7947 */ /* 0x000fea0003800000 */
.L_x_92:
[----:B------:R-:W-:-:S04]  /*4ad0*/  UIADD3 UR4, UPT, UPT, UR17, 0x1e0, URZ ;  /* 0x000001e011047890 */ /* 0x000fc8000fffe0ff */
[----:B------:R-:W-:-:S09]  /*4ae0*/  UPRMT UR4, UR35, 0x654, UR4 ;  /* 0x0000065423047896 */ /* 0x000fd20008000004 */
[----:B------:R-:W-:Y:S03]  /*4af0*/  SYNCS.ARRIVE.TRANS64.RED.A1T0 RZ, [UR4], RZ ;  /* 0x000000ffffff79a7 */ /* 0x000fe60008100404 */
.L_x_96:
[----:B-12---:R-:W-:Y:S01]  /*4b00*/  SHF.L.U32 R2, RZ, 0x1f, RZ ;  /* 0x0000001fff027819 */ /* 0x006fe200000006ff */
[----:B------:R-:W-:Y:S01]  /*4b10*/  UIADD3 UR4, UPT, UPT, UR17, 0x1e0, URZ ;  /* 0x000001e011047890 */ /* 0x000fe2000fffe0ff */
[----:B------:R-:W-:Y:S02]  /*4b20*/  PLOP3.LUT P0, PT, PT, PT, UP1, 0x80, 0x8 ;  /* 0x000000000008781c */ /* 0x000fe40003f0f018 */
[----:B------:R-:W1:Y:S02]  /*4b30*/  SYNCS.PHASECHK.TRANS64.TRYWAIT P1, [UR17+0x1e0], R2 ;  /* 0x0001e002ff0075a7 */ /* 0x000e640008021111 */
[----:B-1----:R-:W-:Y:S09]  /*4b40*/  @!P1 BRA `(.L_x_98) ;  /* 0x0000004000d89947 */ /* 0x002ff20003800000 */
.L_x_191:
[----:B------:R-:W-:Y:S01]  /*4b50*/  @!UP1 UPRMT UR4, UR35, 0x654, UR4 ;  /* 0x0000065423049896 */ /* 0x000fe20008000004 */
[----:B------:R-:W-:Y:S01]  /*4b60*/  UMOV UR5, 0xffff ;  /* 0x0000ffff00057882 */ /* 0x000fe20000000000 */
[----:B------:R-:W-:-:S07]  /*4b70*/  UMOV UR6, 0x1 ;  /* 0x0000000100067882 */ /* 0x000fce0000000000 */
[----:B------:R-:W-:Y:S01]  /*4b80*/  @!P0 SYNCS.ARRIVE.TRANS64.RED.A1T0 RZ, [UR4], RZ ;  /* 0x000000ffffff89a7 */ /* 0x000fe20008100404 */
[----:B------:R-:W-:Y:S01]  /*4b90*/  NOP ;  /* 0x0000000000007918 */ /* 0x000fe20000000000 */
[----:B-1----:R-:W1:Y:S01]  /*4ba0*/  LDS R0, [UR8+0x14] ;  /* 0x00001408ff007984 */ /* 0x002e620008000800 */
[----:B------:R-:W-:-:S04]  /*4bb0*/  ULOP3.LUT UR4, UR32, 0xffff, URZ, 0xc0, !UPT ;  /* 0x0000ffff20047892 */ /* 0x000fc8000f8ec0ff */
[----:B------:R-:W-:-:S04]  /*4bc0*/  USHF.R.U32.HI UR4, URZ, 0x5, UR4 ;  /* 0x00000005ff047899 */ /* 0x000fc80008011604 */
[----:B------:R-:W-:Y:S02]  /*4bd0*/  USHF.L.U32 UR5, UR5, UR4, URZ ;  /* 0x0000000405057299 */ /* 0x000fe400080006ff */
[----:B------:R-:W-:-:S04]  /*4be0*/  USHF.L.U32 UR4, UR6, UR4, URZ ;  /* 0x0000000406047299 */ /* 0x000fc800080006ff */
[----:B-1----:R-:W-:-:S04]  /*4bf0*/  LOP3.LUT R0, R0, UR5, RZ, 0xc0, !PT ;  /* 0x0000000500007c12 */ /* 0x002fc8000f8ec0ff */
[----:B------:R-:W-:-:S13]  /*4c00*/  ISETP.NE.AND P0, PT, R0, UR5, PT ;  /* 0x0000000500007c0c */ /* 0x000fda000bf05270 */
[----:B------:R-:W-:Y:S05]  /*4c10*/  @P0 BRA `(.L_x_99) ;  /* 0x0000000000580947 */ /* 0x000fea0003800000 */
[----:B------:R-:W1:Y:S02]  /*4c20*/  LDS R0, [UR8+0x18] ;  /* 0x00001808ff007984 */ /* 0x000e640008000800 */
[----:B-1----:R-:W-:-:S04]  /*4c30*/  LOP3.LUT R0, R0, UR4, RZ, 0xc0, !PT ;  /* 0x0000000400007c12 */ /* 0x002fc8000f8ec0ff */
[----:B------:R-:W-:-:S13]  /*4c40*/  ISETP.NE.AND P0, PT, R0, UR4, PT ;  /* 0x0000000400007c0c */ /* 0x000fda000bf05270 */
[----:B------:R-:W-:Y:S05]  /*4c50*/  @P0 BRA `(.L_x_100) ;  /* 0x00000000003c0947 */ /* 0x000fea0003800000 */
[----:B------:R-:W1:Y:S01]  /*4c60*/  S2R R2, SR_LANEID ;  /* 0x0000000000027919 */ /* 0x000e620000000000 */
[----:B------:R-:W-:-:S06]  /*4c70*/  ULOP3.LUT UR5, URZ, UR5, URZ, 0x33, !UPT ;  /* 0x00000005ff057292 */ /* 0x000fcc000f8e33ff */
[----:B------:R-:W-:-:S04]  /*4c80*/  IMAD.U32 R0, RZ, RZ, UR5 ;  /* 0x00000005ff007e24 */ /* 0x000fc8000f8e00ff */
[----:B------:R2:W4:Y:S02]  /*4c90*/  REDUX UR7, R0 ;  /* 0x00000000000773c4 */ /* 0x0005240000000000 */
[----:B------:R1:W-:Y:S01]  /*4ca0*/  UTCATOMSWS.AND URZ, UR5 ;  /* 0x0000000500ff79e3 */ /* 0x0003e20008000000 */
[----:B--2---:R-:W-:Y:S01]  /*4cb0*/  LOP3.LUT R0, RZ, UR4, RZ, 0x33, !PT ;  /* 0x00000004ff007c12 */ /* 0x004fe2000f8e33ff */
[----:B------:R-:W-:Y:S02]  /*4cc0*/  VOTEU.ANY UR4, UPT, PT ;  /* 0x0000000000047886 */ /* 0x000fe400038e0100 */
[----:B------:R-:W-:Y:S02]  /*4cd0*/  UFLO.U32 UR4, UR4 ;  /* 0x00000004000472bd */ /* 0x000fe400080e0000 */
[----:B------:R-:W2:Y:S04]  /*4ce0*/  REDUX UR6, R0 ;  /* 0x00000000000673c4 */ /* 0x000ea80000000000 */
[----:B-1----:R-:W-:-:S02]  /*4cf0*/  ISETP.EQ.U32.AND P0, PT, R2, UR4, PT ;  /* 0x0000000402007c0c */ /* 0x002fc4000bf02070 */
[----:B----4-:R-:W-:-:S11]  /*4d00*/  MOV R2, UR7 ;  /* 0x0000000700027c02 */ /* 0x010fd60008000f00 */
[----:B------:R1:W-:Y:S01]  /*4d10*/  @P0 ATOMS.AND RZ, [UR8+0x14], R2 ;  /* 0x00001402ffff098c */ /* 0x0003e2000a800008 */
[----:B--2---:R-:W-:-:S05]  /*4d20*/  IMAD.U32 R0, RZ, RZ, UR6 ;  /* 0x00000006ff007e24 */ /* 0x004fca000f8e00ff */
[----:B------:R1:W-:Y:S01]  /*4d30*/  @P0 ATOMS.AND RZ, [UR8+0x18], R0 ;  /* 0x00001800ffff098c */ /* 0x0003e2000a800008 */
[----:B------:R-:W-:Y:S05]  /*4d40*/  BRA `(.L_x_101) ;  /* 0x0000000000147947 */ /* 0x000fea0003800000 */
.L_x_100:
[----:B------:R-:W-:Y:S02]  /*4d50*/  MOV R2, 0x4d70 ;  /* 0x00004d7000027802 */ /* 0x000fe40000000f00 */
[----:B---3-5:R-:W-:Y:S05]  /*4d60*/  CALL.REL.NOINC `($__internal_0_$__cuda_sm10x_tcgen05_guardrail_trap_col_being_dealloced_not_returned_by_alloc) ;  /* 0x0000004000ec7944 */ /* 0x028fea0003c00000 */
[----:B------:R-:W-:Y:S05]  /*4d70*/  BRA `(.L_x_101) ;  /* 0x0000000000087947 */ /* 0x000fea0003800000 */
.L_x_99:
[----:B------:R-:W-:Y:S02]  /*4d80*/  MOV R2, 0x4da0 ;  /* 0x00004da000027802 */ /* 0x000fe40000000f00 */
[----:B---3-5:R-:W-:Y:S05]  /*4d90*/  CALL.REL.NOINC `($__internal_2_$__cuda_sm10x_tcgen05_guardrail_trap_unallocated_columns_being_dealloced) ;  /* 0x0000004000f87944 */ /* 0x028fea0003c00000 */
.L_x_101:
[----:B------:R-:W-:Y:S01]  /*4da0*/  NOP ;  /* 0x0000000000007918 */ /* 0x000fe20000000000 */
[----:B------:R-:W-:Y:S05]  /*4db0*/  EXIT ;  /* 0x000000000000794d */ /* 0x000fea0003800000 */
.L_x_72:
[----:B------:R-:W-:-:S09]  /*4dc0*/  UISETP.NE.OR UP0, UPT, UR18, 0x3, !UP3 ;  /* 0x000000031200788c */ /* 0x000fd2000df05670 */
[----:B------:R-:W-:Y:S05]  /*4dd0*/  BRA.U UP0, `(.L_x_102) ;  /* 0x0000000d00087547 */ /* 0x000fea000b800000 */
[----:B------:R-:W1:Y:S01]  /*4de0*/  LDCU UR26, c[0x0][0x370] ;  /* 0x00006e00ff1a77ac */ /* 0x000e620008000800 */
[----:B------:R-:W2:Y:S01]  /*4df0*/  LDC.64 R16, c[0x0][0x348] ;  /* 0x0000d200ff107b82 */ /* 0x000ea20000000a00 */
[----:B------:R-:W-:Y:S02]  /*4e00*/  HFMA2 R13, -RZ, RZ, 0, 0 ;  /* 0x00000000ff0d7431 */ /* 0x000fe400000001ff */
[----:B------:R-:W-:Y:S01]  /*4e10*/  IMAD.MOV.U32 R15, RZ, RZ, 0x1 ;  /* 0x00000001ff0f7424 */ /* 0x000fe200078e00ff */
[----:B------:R-:W1:Y:S01]  /*4e20*/  LDCU.128 UR28, c[0x0][0xb10] ;  /* 0x00016200ff1c77ac */ /* 0x000e620008000c00 */
[----:B------:R-:W-:Y:S01]  /*4e30*/  IMAD.MOV.U32 R14, RZ, RZ, RZ ;  /* 0x000000ffff0e7224 */ /* 0x000fe200078e00ff */
[----:B------:R-:W-:Y:S01]  /*4e40*/  MOV R12, 0x2000 ;  /* 0x00002000000c7802 */ /* 0x000fe20000000f00 */
[----:B------:R-:W3:Y:S01]  /*4e50*/  LDCU UR25, c[0x0][0x374] ;  /* 0x00006e80ff1977ac */ /* 0x000ee20008000800 */
[----:B------:R-:W4:Y:S01]  /*4e60*/  LDC.64 R2, c[0x0][0x888] ;  /* 0x00022200ff027b82 */ /* 0x000f220000000a00 */
[----:B------:R-:W3:Y:S01]  /*4e70*/  LDCU UR16, c[0x0][0xb0c] ;  /* 0x00016180ff1077ac */ /* 0x000ee20008000800 */
[----:B------:R-:W2:Y:S06]  /*4e80*/  LDCU UR35, c[0x0][0xb20] ;  /* 0x00016400ff2377ac */ /* 0x000eac0008000800 */
[----:B------:R-:W4:Y:S01]  /*4e90*/  LDC.64 R4, c[0x0][0x890] ;  /* 0x00022400ff047b82 */ /* 0x000f220000000a00 */
[----:B------:R-:W2:Y:S01]  /*4ea0*/  LDCU UR4, c[0x0][0xb30] ;  /* 0x00016600ff0477ac */ /* 0x000ea20008000800 */
[----:B------:R-:W-:Y:S01]  /*4eb0*/  UMOV UR17, 0x400 ;  /* 0x0000040000117882 */ /* 0x000fe20000000000 */
[----:B-1----:R-:W-:-:S02]  /*4ec0*/  UIMAD.WIDE.U32 UR32, UR26, UR28, URZ ;  /* 0x0000001c1a2072a5 */ /* 0x002fc4000f8e00ff */
[----:B---3--:R-:W-:Y:S02]  /*4ed0*/  UIMAD.WIDE.U32 UR6, UR25, UR31, URZ ;  /* 0x0000001f190672a5 */ /* 0x008fe4000f8e00ff */
[----:B------:R-:W-:Y:S02]  /*4ee0*/  ULEA UR17, UR55, UR17, 0x18 ;  /* 0x0000001137117291 */ /* 0x000fe4000f8ec0ff */
[----:B------:R-:W-:Y:S02]  /*4ef0*/  UPLOP3.LUT UP3, UPT, UPT, UPT, UPT, 0x40, 0x4 ;  /* 0x000000000004789c */ /* 0x000fe40003f6e870 */
[----:B------:R-:W-:Y:S01]  /*4f00*/  UIADD3 UR5, UPT, UPT, UR17, 0x140, URZ ;  /* 0x0000014011057890 */ /* 0x000fe2000fffe0ff */
[----:B------:R-:W-:Y:S01]  /*4f10*/  UMOV UR32, UR33 ;  /* 0x0000002100207c82 */ /* 0x000fe20008000000 */
[----:B------:R-:W-:Y:S01]  /*4f20*/  UMOV UR27, UR7 ;  /* 0x00000007001b7c82 */ /* 0x000fe20008000000 */
[----:B------:R-:W-:Y:S02]  /*4f30*/  UISETP.GE.AND UP0, UPT, UR40, 0x1, UPT ;  /* 0x000000012800788c */ /* 0x000fe4000bf06270 */
[----:B------:R-:W-:Y:S01]  /*4f40*/  UISETP.NE.AND UP4, UPT, UR40, 0x1, UPT ;  /* 0x000000012800788c */ /* 0x000fe2000bf85270 */
[----:B------:R-:W1:Y:S01]  /*4f50*/  LDCU.64 UR14, c[0x0][0xb28] ;  /* 0x00016500ff0e77ac */ /* 0x000e620008000a00 */
[----:B------:R-:W-:-:S02]  /*4f60*/  UISETP.NE.AND UP6, UPT, UR16, 0x1, UPT ;  /* 0x000000011000788c */ /* 0x000fc4000bfc5270 */
[----:B------:R-:W-:Y:S02]  /*4f70*/  UISETP.NE.AND UP5, UPT, UR30, 0x1, UPT ;  /* 0x000000011e00788c */ /* 0x000fe4000bfa5270 */
[----:B------:R-:W-:Y:S02]  /*4f80*/  UPRMT UR55, UR55, 0x654, UR5 ;  /* 0x0000065437377896 */ /* 0x000fe40008000005 */
[----:B------:R-:W-:Y:S02]  /*4f90*/  USHF.R.U32.HI UR32, URZ, UR29, UR32 ;  /* 0x0000001dff207299 */ /* 0x000fe40008011620 */
[----:B--2---:R-:W-:Y:S02]  /*4fa0*/  USHF.R.U32.HI UR27, URZ, UR35, UR27 ;  /* 0x00000023ff1b7299 */ /* 0x004fe4000801161b */
[----:B------:R-:W-:-:S11]  /*4fb0*/  UISETP.NE.AND UP2, UPT, UR4, 0x1, UPT ;  /* 0x000000010400788c */ /* 0x000fd6000bf45270 */
.L_x_110:
[C---:B------:R-:W-:Y:S02]  /*4fc0*/  LEA R7, R14.reuse, UR17, 0x3 ;  /* 0x000000110e077c11 */ /* 0x040fe4000f8e18ff */
[----:B------:R-:W-:Y:S02]  /*4fd0*/  SHF.L.U32 R0, R13, 0x1f, RZ ;  /* 0x0000001f0d007819 */ /* 0x000fe400000006ff */
[----:B------:R-:W-:Y:S02]  /*4fe0*/  LEA R8, R14, UR17, 0x4 ;  /* 0x000000110e087c11 */ /* 0x000fe4000f8e20ff */
[----:B--2---:R-:W2:Y:S02]  /*4ff0*/  SYNCS.PHASECHK.TRANS64.TRYWAIT P0, [R7+URZ+0x160], R0 ;  /* 0x00016000070075a7 */ /* 0x004ea400080011ff */
[----:B--2---:R-:W-:Y:S05]  /*5000*/  @!P0 BRA `(.L_x_103) ;  /* 0x0000003c00c08947 */ /* 0x004fea0003800000 */
.L_x_192:
[----:B------:R-:W3:Y:S01]  /*5010*/  LDS.128 R8, [R8+0x1f0] ;  /* 0x0001f00008087984 */ /* 0x000ee20000000c00 */
[----:B------:R-:W-:Y:S01]  /*5020*/  UISETP.GE.AND UP0, UPT, UR40, 0x1, UPT ;  /* 0x000000012800788c */ /* 0x000fe2000bf06270 */
[----:B------:R-:W-:Y:S01]  /*5030*/  @!PT LDS RZ, [RZ] ;  /* 0x00000000fffff984 */ /* 0x000fe20000000800 */
[----:B------:R-:W-:Y:S01]  /*5040*/  @!PT LDS RZ, [RZ] ;  /* 0x00000000fffff984 */ /* 0x000fe20000000800 */
[----:B------:R-:W-:Y:S01]  /*5050*/  @!PT LDS RZ, [RZ] ;  /* 0x00000000fffff984 */ /* 0x000fe20000000800 */
[----:B------:R-:W-:Y:S01]  /*5060*/  @!PT LDS RZ, [RZ] ;  /* 0x00000000fffff984 */ /* 0x000fe20000000800 */
[----:B------:R1:W-:Y:S06]  /*5070*/  MEMBAR.ALL.CTA ;  /* 0x0000000000007992 */ /* 0x0003ec0000008000 */
[----:B-1----:R-:W1:Y:S01]  /*5080*/  FENCE.VIEW.ASYNC.S ;  /* 0x00000000000073c6 */ /* 0x002e620000000000 */
[----:B---3--:R-:W-:Y:S11]  /*5090*/  LOP3.LUT P0, RZ, R10, 0x1, RZ, 0xc0, !PT ;  /* 0x000000010aff7812 */ /* 0x008ff6000780c0ff */
[----:B------:R-:W-:Y:S02]  /*50a0*/  @!UPT UIADD3 URZ, UPT, UPT, URZ, URZ, URZ ;  /* 0x000000fffffff290 */ /* 0x000fe4000fffe0ff */
[----:B-1----:R-:W-:Y:S01]  /*50b0*/  VOTEU.ANY UP1, P0 ;  /* 0x0000000000ff7886 */ /* 0x002fe20000020100 */
[----:B------:R-:W-:Y:S11]  /*50c0*/  PLOP3.LUT P0, PT, PT, PT, UP1, 0x80, 0x8 ;  /* 0x000000000008781c */ /* 0x000ff60003f0f018 */
[----:B------:R-:W-:Y:S02]  /*50d0*/  @!UPT UIADD3 URZ, UPT, UPT, URZ, URZ, URZ ;  /* 0x000000fffffff290 */ /* 0x000fe4000fffe0ff */
[----:B--2---:R-:W-:Y:S02]  /*50e0*/  @P0 SHF.R.U32.HI R0, RZ, 0x10, R9 ;  /* 0x00000010ff000819 */ /* 0x004fe40000011609 */
[----:B------:R-:W-:Y:S02]  /*50f0*/  @P0 MOV R6, R8 ;  /* 0x0000000800060202 */ /* 0x000fe40000000f00 */
[----:B------:R-:W-:Y:S01]  /*5100*/  @P0 R2UR UR4, R0 ;  /* 0x00000000000402ca */ /* 0x000fe200000e0000 */
[----:B------:R-:W-:Y:S01]  /*5110*/  VIADD R0, R7, 0x170 ;  /* 0x0000017007007836 */ /* 0x000fe20000000000 */
[----:B------:R-:W-:Y:S02]  /*5120*/  @P0 LOP3.LUT R8, R9, 0xffff, RZ, 0xc0, !PT ;  /* 0x0000ffff09080812 */ /* 0x000fe400078ec0ff */
[----:B------:R-:W-:Y:S02]  /*5130*/  @P0 R2UR UR6, R6 ;  /* 0x00000000060602ca */ /* 0x000fe400000e0000 */
[----:B------:R-:W-:Y:S02]  /*5140*/  PRMT R0, RZ, 0x654, R0 ;  /* 0x00000654ff007816 */ /* 0x000fe40000000000 */
[----:B------:R-:W-:Y:S02]  /*5150*/  @P0 R2UR UR5, R8 ;  /* 0x00000000080502ca */ /* 0x000fe400000e0000 */
[----:B------:R1:W-:Y:S03]  /*5160*/  SYNCS.ARRIVE.TRANS64.RED.A1T0 RZ, [R0+URZ], RZ ;  /* 0x000000ff00ff79a7 */ /* 0x0003e600081004ff */
[----:B------:R-:W-:Y:S04]  /*5170*/  @UP1 UMOV UR24, UR4 ;  /* 0x0000000400181c82 */ /* 0x000fe80008000000 */
[----:B------:R-:W-:Y:S04]  /*5180*/  @UP1 UMOV UR13, UR6 ;  /* 0x00000006000d1c82 */ /* 0x000fe80008000000 */
[----:B------:R-:W-:Y:S01]  /*5190*/  @UP1 UMOV UR7, UR5 ;  /* 0x0000000500071c82 */ /* 0x000fe20008000000 */
[----:B------:R-:W-:Y:S05]  /*51a0*/  BRA.U !UP0, `(.L_x_104) ;  /* 0x0000000108a47547 */ /* 0x000fea000b800000 */
[----:B------:R-:W-:Y:S02]  /*51b0*/  UIMAD.WIDE.U32 UR10, UR7, UR31, URZ ;  /* 0x0000001f070a72a5 */ /* 0x000fe4000f8e00ff */
[----:B------:R-:W-:Y:S02]  /*51c0*/  UIMAD.WIDE.U32 UR18, UR13, UR28, URZ ;  /* 0x0000001c0d1272a5 */ /* 0x000fe4000f8e00ff */
[----:B------:R-:W-:Y:S02]  /*51d0*/  USEL UR4, UR25, UR27, !UP5 ;  /* 0x0000001b19047287 */ /* 0x000fe4000e800000 */
[----:B------:R-:W-:Y:S02]  /*51e0*/  USEL UR8, UR26, UR32, !UP6 ;  /* 0x000000201a087287 */ /* 0x000fe4000f000000 */
[----:B------:R-:W-:Y:S02]  /*51f0*/  UIMAD.WIDE.U32 UR20, UR4, UR14, URZ ;  /* 0x0000000e041472a5 */ /* 0x000fe4000f8e00ff */
[----:B------:R-:W-:Y:S01]  /*5200*/  UIMAD.WIDE.U32 UR22, UR8, UR14, URZ ;  /* 0x0000000e081672a5 */ /* 0x000fe2000f8e00ff */
[----:B------:R-:W-:Y:S02]  /*5210*/  UMOV UR5, UR11 ;  /* 0x0000000b00057c82 */ /* 0x000fe40008000000 */
[----:B------:R-:W-:Y:S03]  /*5220*/  USHF.R.U32.HI UR6, URZ, UR35, UR5 ;  /* 0x00000023ff067299 */ /* 0x000fe60008011605 */
[----:B------:R-:W-:Y:S01]  /*5230*/  UMOV UR5, UR19 ;  /* 0x0000001300057c82 */ /* 0x000fe20008000000 */
[----:B------:R-:W-:Y:S02]  /*5240*/  USEL UR6, UR7, UR6, !UP5 ;  /* 0x0000000607067287 */ /* 0x000fe4000e800000 */
[----:B------:R-:W-:Y:S02]  /*5250*/  USHF.R.U32.HI UR9, URZ, UR29, UR5 ;  /* 0x0000001dff097299 */ /* 0x000fe40008011605 */
[----:B------:R-:W-:Y:S01]  /*5260*/  UIMAD.WIDE.U32 UR10, UR6, UR14, URZ ;  /* 0x0000000e060a72a5 */ /* 0x000fe2000f8e00ff */
[----:B------:R-:W-:Y:S02]  /*5270*/  UMOV UR5, UR21 ;  /* 0x0000001500057c82 */ /* 0x000fe40008000000 */
[----:B------:R-:W-:Y:S03]  /*5280*/  @UP4 USHF.R.U32.HI UR4, URZ, UR15, UR5 ;  /* 0x0000000fff044299 */ /* 0x000fe60008011605 */
[----:B------:R-:W-:Y:S01]  /*5290*/  UMOV UR5, UR23 ;  /* 0x0000001700057c82 */ /* 0x000fe20008000000 */
[----:B------:R-:W-:Y:S02]  /*52a0*/  UIMAD UR4, UR40, UR4, URZ ;  /* 0x00000004280472a4 */ /* 0x000fe4000f8e02ff */
[----:B------:R-:W-:Y:S02]  /*52b0*/  @UP4 USHF.R.U32.HI UR8, URZ, UR15, UR5 ;  /* 0x0000000fff084299 */ /* 0x000fe40008011605 */
[----:B------:R-:W-:Y:S02]  /*52c0*/  USEL UR5, UR13, UR9, !UP6 ;  /* 0x000000090d057287 */ /* 0x000fe4000f000000 */
[----:B------:R-:W-:Y:S02]  /*52d0*/  UIMAD UR9, UR40, UR8, URZ ;  /* 0x00000008280972a4 */ /* 0x000fe4000f8e02ff */
[----:B------:R-:W-:Y:S03]  /*52e0*/  UISETP.GE.AND UP0, UPT, UR6, UR4, UPT ;  /* 0x000000040600728c */ /* 0x000fe6000bf06270 */
[----:B------:R-:W-:Y:S01]  /*52f0*/  UMOV UR4, UR11 ;  /* 0x0000000b00047c82 */ /* 0x000fe20008000000 */
[----:B------:R-:W-:Y:S02]  /*5300*/  UISETP.GE.OR UP0, UPT, UR5, UR9, UP0 ;  /* 0x000000090500728c */ /* 0x000fe40008706670 */
[----:B------:R-:W-:Y:S02]  /*5310*/  USHF.R.U32.HI UR4, URZ, UR15, UR4 ;  /* 0x0000000fff047299 */ /* 0x000fe40008011604 */
[----:B------:R-:W-:Y:S02]  /*5320*/  UIMAD.WIDE.U32 UR10, UR5, UR14, URZ ;  /* 0x0000000e050a72a5 */ /* 0x000fe4000f8e00ff */
[----:B------:R-:W-:Y:S04]  /*5330*/  USEL UR12, UR6, UR4, !UP4 ;  /* 0x00000004060c7287 */ /* 0x000fe8000e000000 */
[----:B------:R-:W-:Y:S01]  /*5340*/  UIADD3 UR9, UPT, UPT, -UR12, URZ, URZ ;  /* 0x000000ff0c097290 */ /* 0x000fe2000fffe1ff */
[----:B------:R-:W-:Y:S02]  /*5350*/  @!UP0 UMOV UR4, UR11 ;  /* 0x0000000b00048c82 */ /* 0x000fe40008000000 */
[----:B------:R-:W-:Y:S02]  /*5360*/  @!UP0 USHF.R.U32.HI UR4, URZ, UR15, UR4 ;  /* 0x0000000fff048299 */ /* 0x000fe40008011604 */
[----:B------:R-:W-:Y:S02]  /*5370*/  UIMAD UR9, UR40, UR9, UR6 ;  /* 0x00000009280972a4 */ /* 0x000fe4000f8e0206 */
[----:B------:R-:W-:Y:S04]  /*5380*/  @!UP0 USEL UR4, UR5, UR4, !UP4 ;  /* 0x0000000405048287 */ /* 0x000fe8000e000000 */
[----:B------:R-:W-:Y:S02]  /*5390*/  @!UP0 UIMAD UR9, UR8, UR9, UR4 ;  /* 0x00000009080982a4 */ /* 0x000fe4000f8e0204 */
[----:B------:R-:W-:Y:S02]  /*53a0*/  @!UP0 UIADD3 UR10, UPT, UPT, UR12, -UR4, URZ ;  /* 0x800000040c0a8290 */ /* 0x000fe4000fffe0ff */
[----:B------:R-:W-:Y:S02]  /*53b0*/  UIADD3 UR4, UPT, UPT, -UR5, URZ, URZ ;  /* 0x000000ff05047290 */ /* 0x000fe4000fffe1ff */
[----:B------:R-:W-:Y:S02]  /*53c0*/  UIADD3 UR8, UPT, UPT, -UR6, URZ, URZ ;  /* 0x000000ff06087290 */ /* 0x000fe4000fffe1ff */
[----:B------:R-:W-:Y:S02]  /*53d0*/  @!UP0 UIMAD UR6, UR10, UR40, UR5 ;  /* 0x000000280a0682a4 */ /* 0x000fe4000f8e0205 */
[----:B------:R-:W-:Y:S02]  /*53e0*/  UIMAD UR13, UR16, UR4, UR13 ;  /* 0x00000004100d72a4 */ /* 0x000fe4000f8e020d */
[----:B------:R-:W-:Y:S01]  /*53f0*/  UIMAD UR7, UR30, UR8, UR7 ;  /* 0x000000081e0772a4 */ /* 0x000fe2000f8e0207 */
[----:B------:R-:W-:Y:S02]  /*5400*/  @!UP0 UMOV UR5, UR9 ;  /* 0x0000000900058c82 */ /* 0x000fe40008000000 */
[----:B------:R-:W-:Y:S02]  /*5410*/  UIMAD UR13, UR5, UR16, UR13 ;  /* 0x00000010050d72a4 */ /* 0x000fe4000f8e020d */
[----:B------:R-:W-:Y:S11]  /*5420*/  UIMAD UR7, UR6, UR30, UR7 ;  /* 0x0000001e060772a4 */ /* 0x000ff6000f8e0207 */
[----:B------:R-:W-:Y:S01]  /*5430*/  @!UPT UIADD3 URZ, UPT, UPT, URZ, URZ, URZ ;  /* 0x000000fffffff290 */ /* 0x000fe2000fffe0ff */
.L_x_104:
[----:B------:R-:W2:Y:S01]  /*5440*/  @!UP2 LDCU.128 UR20, c[0x0][0xb10] ;  /* 0x00016200ff14a7ac */ /* 0x000ea20008000c00 */
[C---:B----4-:R-:W-:Y:S02]  /*5450*/  ISETP.NE.U32.AND P1, PT, R4.reuse, RZ, PT ;  /* 0x000000ff0400720c */ /* 0x050fe40003f25070 */
[----:B------:R-:W-:Y:S02]  /*5460*/  ISETP.NE.U32.AND P0, PT, R4, RZ, PT ;  /* 0x000000ff0400720c */ /* 0x000fe40003f05070 */
[C---:B------:R-:W-:Y:S02]  /*5470*/  ISETP.NE.AND.EX P1, PT, R5.reuse, RZ, PT, P1 ;  /* 0x000000ff0500720c */ /* 0x040fe40003f25310 */
[----:B------:R-:W-:Y:S01]  /*5480*/  ISETP.NE.AND.EX P0, PT, R5, RZ, PT, P0 ;  /* 0x000000ff0500720c */ /* 0x000fe20003f05300 */
[----:B------:R-:W3:Y:S01]  /*5490*/  @!UP2 LDCU UR5, c[0x0][0xb0c] ;  /* 0x00016180ff05a7ac */ /* 0x000ee20008000800 */
[----:B------:R-:W-:Y:S01]  /*54a0*/  SHF.L.U32 R6, R15, 0x1f, RZ ;  /* 0x0000001f0f067819 */ /* 0x000fe200000006ff */
[----:B--2---:R-:W-:Y:S07]  /*54b0*/  UIMAD.WIDE.U32 UR8, UR13, UR20, URZ ;  /* 0x000000140d0872a5 */ /* 0x004fee000f8e00ff */
[----:B------:R-:W-:Y:S01]  /*54c0*/  @!UP2 UMOV UR4, UR9 ;  /* 0x000000090004ac82 */ /* 0x000fe20008000000 */
[----:B---3--:R-:W-:Y:S02]  /*54d0*/  @!UP2 UISETP.NE.AND UP0, UPT, UR5, 0x1, UPT ;  /* 0x000000010500a88c */ /* 0x008fe4000bf05270 */
[----:B------:R-:W-:Y:S02]  /*54e0*/  @!UP2 USHF.R.U32.HI UR4, URZ, UR21, UR4 ;  /* 0x00000015ff04a299 */ /* 0x000fe40008011604 */
[----:B------:R-:W-:Y:S02]  /*54f0*/  UIMAD.WIDE.U32 UR8, UR7, UR23, URZ ;  /* 0x00000017070872a5 */ /* 0x000fe4000f8e00ff */
[----:B------:R-:W-:Y:S02]  /*5500*/  @!UP2 USEL UR10, UR13, UR4, !UP0 ;  /* 0x000000040d0aa287 */ /* 0x000fe4000c000000 */
[----:B------:R-:W-:Y:S03]  /*5510*/  @!UP2 UISETP.NE.AND UP0, UPT, UR22, 0x1, UPT ;  /* 0x000000011600a88c */ /* 0x000fe6000bf05270 */
[----:B------:R-:W-:Y:S02]  /*5520*/  @!UP2 UMOV UR6, UR9 ;  /* 0x000000090006ac82 */ /* 0x000fe40008000000 */
[----:B------:R-:W2:Y:S02]  /*5530*/  @!UP2 LDCU UR4, c[0x0][0xb20] ;  /* 0x00016400ff04a7ac */ /* 0x000ea40008000800 */
[----:B--2---:R-:W-:Y:S04]  /*5540*/  @!UP2 USHF.R.U32.HI UR6, URZ, UR4, UR6 ;  /* 0x00000004ff06a299 */ /* 0x004fe80008011606 */
[----:B------:R-:W-:Y:S04]  /*5550*/  @!UP2 USEL UR6, UR7, UR6, !UP0 ;  /* 0x000000060706a287 */ /* 0x000fe8000c000000 */
[----:B------:R-:W-:Y:S02]  /*5560*/  @!UP2 UIADD3 UR4, UPT, UPT, -UR10, UR6, URZ ;  /* 0x000000060a04a290 */ /* 0x000fe4000fffe1ff */
[----:B------:R-:W-:Y:S02]  /*5570*/  @!UP2 UIADD3 UR6, UPT, UPT, UR10, -UR6, URZ ;  /* 0x800000060a06a290 */ /* 0x000fe4000fffe0ff */
[----:B------:R-:W-:Y:S02]  /*5580*/  @!UP2 UIMAD UR13, UR4, UR5, UR13 ;  /* 0x00000005040da2a4 */ /* 0x000fe4000f8e020d */
[----:B------:R-:W-:Y:S01]  /*5590*/  @!UP2 UIMAD UR7, UR6, UR22, UR7 ;  /* 0x000000160607a2a4 */ /* 0x000fe2000f8e0207 */
[----:B------:R-:W-:Y:S11]  /*55a0*/  BRA.U UP3, `(.L_x_105) ;  /* 0x0000000103107547 */ /* 0x000ff6000b800000 */
[----:B------:R-:W-:Y:S04]  /*55b0*/  MOV R7, UR34 ;  /* 0x0000002200077c02 */ /* 0x000fe80008000f00 */
[----:B------:R-:W-:Y:S04]  /*55c0*/  SHF.L.U32 R7, R7, 0x1f, RZ ;  /* 0x0000001f07077819 */ /* 0x000fe800000006ff */
[----:B------:R-:W2:Y:S02]  /*55d0*/  SYNCS.PHASECHK.TRANS64.TRYWAIT P2, [UR17+0x158], R7 ;  /* 0x00015807ff0075a7 */ /* 0x000ea40008041111 */
[----:B--2---:R-:W-:Y:S05]  /*55e0*/  @!P2 BRA `(.L_x_106) ;  /* 0x00000038005ca947 */ /* 0x004fea0003800000 */
.L_x_105:
[----:B------:R-:W-:Y:S05]  /*55f0*/  @!P1 BRA `(.L_x_107) ;  /* 0x0000000000309947 */ /* 0x000fea0003800000 */
[----:B------:R-:W-:Y:S01]  /*5600*/  ISETP.NE.U32.AND P1, PT, R2, RZ, PT ;  /* 0x000000ff0200720c */ /* 0x000fe20003f25070 */
[----:B------:R-:W2:Y:S01]  /*5610*/  LDCU.64 UR4, c[0x0][0x358] ;  /* 0x00006b00ff0477ac */ /* 0x000ea20008000a00 */
[----:B------:R-:W-:Y:S02]  /*5620*/  IMAD.MOV.U32 R147, RZ, RZ, 0x1 ;  /* 0x00000001ff937424 */ /* 0x000fe400078e00ff */
[----:B------:R-:W-:Y:S11]  /*5630*/  ISETP.NE.AND.EX P1, PT, R3, RZ, PT, P1 ;  /* 0x000000ff0300720c */ /* 0x000ff60003f25310 */
[----:B------:R-:W-:Y:S02]  /*5640*/  @!UPT UIADD3 URZ, UPT, UPT, URZ, URZ, URZ ;  /* 0x000000fffffff290 */ /* 0x000fe4000fffe0ff */
[----:B------:R-:W3:Y:S01]  /*5650*/  @P1 LDC.64 R8, c[0x0][0x888] ;  /* 0x00022200ff081b82 */ /* 0x000ee20000000a00 */
[----:B-1----:R-:W-:Y:S04]  /*5660*/  @P1 IMAD R0, R4, UR36, RZ ;  /* 0x0000002404001c24 */ /* 0x002fe8000f8e02ff */
[----:B---3--:R-:W-:Y:S04]  /*5670*/  @P1 IMAD.WIDE R8, R0, 0x4, R8 ;  /* 0x0000000400081825 */ /* 0x008fe800078e0208 */
[----:B------:R-:W-:Y:S01]  /*5680*/  HFMA2 R0, -RZ, RZ, 0, 5.9604644775390625e-08 ;  /* 0x00000001ff007431 */ /* 0x000fe200000001ff */
[----:B--2--5:R2:W5:Y:S04]  /*5690*/  @P1 LDG.E R72, desc[UR4][R8.64] ;  /* 0x0000000408481981 */ /* 0x024568000c1e1900 */
[----:B------:R-:W-:Y:S01]  /*56a0*/  @!P1 PRMT R147, R0, 0x7610, R147 ;  /* 0x0000761000939816 */ /* 0x000fe20000000093 */
[----:B--2---:R-:W3:Y:S06]  /*56b0*/  @!P1 LDC R72, c[0x0][0x880] ;  /* 0x00022000ff489b82 */ /* 0x004eec0000000800 */
.L_x_107:
[----:B---3-5:R-:W-:Y:S01]  /*56c0*/  @!P0 ISETP.EQ.AND P1, PT, R72, RZ, PT ;  /* 0x000000ff4800820c */ /* 0x028fe20003f22270 */
[----:B------:R-:W-:Y:S01]  /*56d0*/  @!UPT UIADD3 URZ, UPT, UPT, URZ, URZ, URZ ;  /* 0x000000fffffff290 */ /* 0x000fe2000fffe0ff */
[----:B------:R-:W-:Y:S11]  /*56e0*/  @!P0 BRA `(.L_x_108) ;  /* 0x0000000000188947 */ /* 0x000ff60003800000 */
[----:B------:R-:W-:Y:S02]  /*56f0*/  LOP3.LUT P0, RZ, R147, 0xff, RZ, 0xc0, !PT ;  /* 0x000000ff93ff7812 */ /* 0x000fe4000780c0ff */
[----:B------:R-:W-:Y:S04]  /*5700*/  ISETP.NE.U32.AND P1, PT, R2, RZ, PT ;  /* 0x000000ff0200720c */ /* 0x000fe80003f25070 */
[----:B------:R-:W-:Y:S04]  /*5710*/  ISETP.NE.AND.EX P1, PT, R3, RZ, PT, P1 ;  /* 0x000000ff0300720c */ /* 0x000fe80003f25310 */
[----:B------:R-:W-:Y:S03]  /*5720*/  PLOP3.LUT P1, PT, P1, PT, PT, 0x8, 0x80 ;  /* 0x000000000080781c */ /* 0x000fe60000f2e170 */
[----:B------:R-:W-:Y:S11]  /*5730*/  @P0 ISETP.EQ.AND P1, PT, R72, RZ, PT ;  /* 0x000000ff4800020c */ /* 0x000ff60003f22270 */
[----:B------:R-:W-:Y:S02]  /*5740*/  @!UPT UIADD3 URZ, UPT, UPT, URZ, URZ, URZ ;  /* 0x000000fffffff290 */ /* 0x000fe4000fffe0ff */
.L_x_108:
[----:B------:R-:W2:Y:S01]  /*5750*/  SYNCS.PHASECHK.TRANS64.TRYWAIT P0, [UR17+0x148], R6 ;  /* 0x00014806ff0075a7 */ /* 0x000ea20008001111 */
[----:B------:R-:W-:Y:S02]  /*5760*/  ELECT P2, URZ, PT ;  /* 0x0000000000ff782f */ /* 0x000fe40003840000 */
[----:B------:R-:W-:Y:S01]  /*5770*/  IADD3 R14, PT, PT, R14, 0x1, RZ ;  /* 0x000000010e0e7810 */ /* 0x000fe20007ffe0ff */
[----:B--2---:R-:W-:Y:S10]  /*5780*/  @!P0 BRA `(.L_x_109) ;  /* 0x00000038000c8947 */ /* 0x004ff40003800000 */
.L_x_195:
[----:B------:R-:W-:Y:S01]  /*5790*/  PLOP3.LUT P1, PT, P1, P2, PT, 0xf2, 0x2f ;  /* 0x00000000002f781c */ /* 0x000fe20000f25e72 */
[----:B------:R-:W-:Y:S01]  /*57a0*/  UMOV UR18, 0x0 ;  /* 0x0000000000127882 */ /* 0x000fe20000000000 */
[----:B------:R-:W-:Y:S01]  /*57b0*/  UMOV UR19, 0x10000000 ;  /* 0x1000000000137882 */ /* 0x000fe20000000000 */
[----:B------:R-:W-:Y:S01]  /*57c0*/  UMOV UR12, UR36 ;  /* 0x00000024000c7c82 */ /* 0x000fe20008000000 */
[----:B------:R-:W-:Y:S01]  /*57d0*/  LOP3.LUT R15, R15, 0x1, RZ, 0x3c, !PT ;  /* 0x000000010f0f7812 */ /* 0x000fe200078e3cff */
[----:B------:R-:W-:Y:S01]  /*57e0*/  UPLOP3.LUT UP3, UPT, UPT, UPT, UPT, 0x80, 0x8 ;  /* 0x000000000008789c */ /* 0x000fe20003f6f070 */
[----:B------:R-:W-:Y:S07]  /*57f0*/  UMOV UR36, UR24 ;  /* 0x0000001800247c82 */ /* 0x000fee0008000000 */
[----:B-1----:R-:W-:Y:S01]  /*5800*/  @!P1 IADD3 R6, P0, PT, R16, 0x580, RZ ;  /* 0x0000058010069810 */ /* 0x002fe20007f1e0ff */
[----:B------:R-:W-:Y:S03]  /*5810*/  VOTEU.ALL UP0, P1 ;  /* 0x0000000000ff7886 */ /* 0x000fe60000800000 */
[----:B------:R-:W-:Y:S01]  /*5820*/  @!P1 R2UR UR5, R6 ;  /* 0x00000000060592ca */ /* 0x000fe200000e0000 */
[----:B------:R-:W-:Y:S01]  /*5830*/  @!P1 IMAD.X R0, RZ, RZ, R17, P0 ;  /* 0x000000ffff009224 */ /* 0x000fe200000e0611 */
[----:B------:R-:W-:Y:S01]  /*5840*/  @!UP0 USHF.L.U32 UR10, UR46, 0x6, URZ ;  /* 0x000000062e0a8899 */ /* 0x000fe200080006ff */
[----:B------:R-:W-:Y:S01]  /*5850*/  ISETP.NE.AND P0, PT, R14, 0x2, PT ;  /* 0x000000020e00780c */ /* 0x000fe20003f05270 */
[----:B------:R-:W-:Y:S02]  /*5860*/  @!UP0 USHF.L.U32 UR11, UR45, 0x7, URZ ;  /* 0x000000072d0b8899 */ /* 0x000fe400080006ff */
[----:B------:R-:W-:Y:S01]  /*5870*/  @!P1 R2UR UR4, R0 ;  /* 0x00000000000492ca */ /* 0x000fe200000e0000 */
[----:B------:R-:W-:Y:S01]  /*5880*/  @!UP0 UIADD3 UR8, UPT, UPT, UR17, 0x400, URZ ;  /* 0x0000040011088890 */ /* 0x000fe2000fffe0ff */
[----:B------:R-:W-:Y:S01]  /*5890*/  SEL R0, RZ, 0x1, P0 ;  /* 0x00000001ff007807 */ /* 0x000fe20000000000 */
[----:B------:R-:W-:Y:S01]  /*58a0*/  @!UP0 UIADD3 UR9, UPT, UPT, UR17, 0x140, URZ ;  /* 0x0000014011098890 */ /* 0x000fe2000fffe0ff */
[----:B------:R-:W-:Y:S01]  /*58b0*/  SEL R14, R14, RZ, P0 ;  /* 0x000000ff0e0e7207 */ /* 0x000fe20000000000 */
[----:B------:R-:W-:Y:S01]  /*58c0*/  VOTEU.ALL UP0, P1 ;  /* 0x0000000000ff7886 */ /* 0x000fe20000800000 */
[----:B------:R-:W-:Y:S01]  /*58d0*/  LOP3.LUT R13, R13, R0, RZ, 0x3c, !PT ;  /* 0x000000000d0d7212 */ /* 0x000fe200078e3cff */
[----:B------:R-:W-:Y:S01]  /*58e0*/  IMAD.U32 R6, RZ, RZ, UR5 ;  /* 0x00000005ff067e24 */ /* 0x000fe2000f8e00ff */
[----:B------:R-:W-:Y:S02]  /*58f0*/  UIADD3 UR46, UPT, UPT, UR7, UR57, URZ ;  /* 0x00000039072e7290 */ /* 0x000fe4000fffe0ff */
[----:B------:R-:W-:Y:S03]  /*5900*/  UIADD3 UR45, UPT, UPT, UR13, UR60, URZ ;  /* 0x0000003c0d2d7290 */ /* 0x000fe6000fffe0ff */
[----:B------:R-:W-:Y:S01]  /*5910*/  IMAD.U32 R7, RZ, RZ, UR4 ;  /* 0x00000004ff077e24 */ /* 0x000fe2000f8e00ff */
[----:B------:R-:W-:Y:S04]  /*5920*/  @!P1 R2UR UR4, R6 ;  /* 0x00000000060492ca */ /* 0x000fe800000e0000 */
[----:B------:R-:W-:Y:S11]  /*5930*/  @!P1 R2UR UR5, R7 ;  /* 0x00000000070592ca */ /* 0x000ff600000e0000 */
[----:B------:R-:W-:Y:S02]  /*5940*/  @!UPT UIADD3 URZ, UPT, UPT, URZ, URZ, URZ ;  /* 0x000000fffffff290 */ /* 0x000fe4000fffe0ff */
[----:B------:R2:W-:Y:S01]  /*5950*/  @!UP0 UTMALDG.3D [UR8], [UR4], desc[UR18] ;  /* 0x00001208040085b4 */ /* 0x0005e20008011000 */
[----:B------:R2:W-:Y:S01]  /*5960*/  @!P1 SYNCS.ARRIVE.TRANS64.RED.A0TR RZ, [UR17+0x140], R12 ;  /* 0x0001400cffff99a7 */ /* 0x0005e20008300411 */
[----:B------:R-:W-:Y:S01]  /*5970*/  SYNCS.ARRIVE.TRANS64.RED.A1T0 RZ, [UR55], RZ ;  /* 0x000000ffffff79a7 */ /* 0x000fe20008100437 */
[----:B------:R-:W-:Y:S05]  /*5980*/  BRA.U UP1, `(.L_x_110) ;  /* 0xfffffff5018c7547 */ /* 0x000fea000b83ffff */
[----:B------:R-:W-:Y:S07]  /*5990*/  MOV R0, UR17 ;  /* 0x0000001100007c02 */ /* 0x000fee0008000f00 */
.L_x_111:
[----:B-1----:R-:W-:-:S04]  /*59a0*/  SHF.L.U32 R2, R15, 0x1f, RZ ;  /* 0x0000001f0f027819 */ /* 0x002fc800000006ff */
[----:B------:R1:W3:Y:S03]  /*59b0*/  SYNCS.PHASECHK.TRANS64.TRYWAIT P0, [R0+URZ+0x148], R2 ;  /* 0x00014802000075a7 */ /* 0x0002e600080011ff */
[----:B---3--:R-:W-:Y:S05]  /*59c0*/  @!P0 NANOSLEEP.SYNCS 0x989680 ;  /* 0x009896800000895d */ /* 0x008fea0003900000 */
[----:B------:R-:W3:Y:S02]  /*59d0*/  @!P0 SYNCS.PHASECHK.TRANS64 P0, [R0+URZ+0x148], R2 ;  /* 0x00014802000085a7 */ /* 0x000ee400080010ff */
[----:B--23--:R-:W-:Y:S05]  /*59e0*/  @P0 EXIT ;  /* 0x000000000000094d */ /* 0x00cfea0003800000 */
[----:B------:R-:W-:Y:S05]  /*59f0*/  BRA `(.L_x_111) ;  /* 0xfffffffc00e87947 */ /* 0x000fea000383ffff */
.L_x_102:
[----:B------:R-:W-:-:S06]  /*5a00*/  UISETP.GE.AND UP0, UPT, UR18, 0x4, UPT ;  /* 0x000000041200788c */ /* 0x000fcc000bf06270 */
[----:B------:R-:W-:-:S13]  /*5a10*/  PLOP3.LUT P0, PT, PT, PT, UP0, 0x80, 0x8 ;  /* 0x000000000008781c */ /* 0x000fda0003f0f008 */
[----:B------:R-:W-:Y:S05]  /*5a20*/  @!P0 EXIT ;  /* 0x000000000000894d */ /* 0x000fea0003800000 */
[----:B------:R-:W-:Y:S01]  /*5a30*/  BAR.SYNC.DEFER_BLOCKING 0x6, 0xa0 ;  /* 0x0182800000007b1d */ /* 0x000fe20000010000 */
[C---:B------:R-:W-:Y:S01]  /*5a40*/  IMAD.SHL.U32 R146, R142.reuse, 0x40, RZ ;  /* 0x000000408e927824 */ /* 0x040fe200078e00ff */
[C---:B------:R-:W-:Y:S01]  /*5a50*/  R2P PR, R142.reuse, 0x6 ;  /* 0x000000068e007804 */ /* 0x040fe20000000000 */
[----:B------:R-:W-:Y:S02]  /*5a60*/  IMAD.SHL.U32 R4, R142, 0x8, RZ ;  /* 0x000000088e047824 */ /* 0x000fe400078e00ff */
[----:B------:R-:W-:Y:S02]  /*5a70*/  HFMA2 R68, -RZ, RZ, 0, 0 ;  /* 0x00000000ff447431 */ /* 0x000fe400000001ff */
[----:B------:R-:W-:Y:S01]  /*5a80*/  IMAD.MOV.U32 R144, RZ, RZ, 0x20 ;  /* 0x00000020ff907424 */ /* 0x000fe200078e00ff */
[----:B------:R-:W-:Y:S01]  /*5a90*/  UMOV UR44, 0x400 ;  /* 0x00000400002c7882 */ /* 0x000fe20000000000 */
[----:B------:R-:W1:Y:S01]  /*5aa0*/  LDC.64 R138, c[0x0][0x888] ;  /* 0x00022200ff8a7b82 */ /* 0x000e620000000a00 */
[----:B------:R-:W-:Y:S01]  /*5ab0*/  ULEA UR44, UR55, UR44, 0x18 ;  /* 0x0000002c372c7291 */ /* 0x000fe2000f8ec0ff */
[----:B------:R-:W-:Y:S01]  /*5ac0*/  LOP3.LUT R5, R146, 0x180, RZ, 0xc0, !PT ;  /* 0x0000018092057812 */ /* 0x000fe200078ec0ff */
[----:B------:R-:W-:Y:S01]  /*5ad0*/  IMAD.MOV.U32 R145, RZ, RZ, 0x10 ;  /* 0x00000010ff917424 */ /* 0x000fe200078e00ff */
[----:B------:R-:W-:Y:S01]  /*5ae0*/  SEL R144, R144, 0xffffffe0, !P2 ;  /* 0xffffffe090907807 */ /* 0x000fe20005000000 */
[----:B------:R-:W-:Y:S01]  /*5af0*/  IMAD.U32 R69, R142, 0x10000, RZ ;  /* 0x000100008e457824 */ /* 0x000fe200078e00ff */
[----:B------:R-:W-:Y:S01]  /*5b00*/  LOP3.LUT R4, R5, 0x30, R4, 0xf8, !PT ;  /* 0x0000003005047812 */ /* 0x000fe200078ef804 */
[----:B------:R-:W-:Y:S01]  /*5b10*/  UIADD3 UR4, UPT, UPT, UR44, 0x2400, URZ ;  /* 0x000024002c047890 */ /* 0x000fe2000fffe0ff */
[----:B------:R-:W2:Y:S01]  /*5b20*/  LDC.64 R140, c[0x0][0x890] ;  /* 0x00022400ff8c7b82 */ /* 0x000ea20000000a00 */
[----:B------:R-:W-:-:S02]  /*5b30*/  SEL R145, R145, 0xfffffff0, !P1 ;  /* 0xfffffff091917807 */ /* 0x000fc40004800000 */
[----:B------:R-:W-:Y:S02]  /*5b40*/  CS2R R152, SRZ ;  /* 0x0000000000987805 */ /* 0x000fe4000001ff00 */
[----:B------:R-:W-:Y:S02]  /*5b50*/  LOP3.LUT R146, R4, 0x1e40, R146, 0xf8, !PT ;  /* 0x00001e4004927812 */ /* 0x000fe400078ef892 */
[----:B------:R-:W-:Y:S02]  /*5b60*/  CS2R R150, SRZ ;  /* 0x0000000000967805 */ /* 0x000fe4000001ff00 */
[----:B------:R-:W-:Y:S01]  /*5b70*/  SHF.R.U32.HI R143, RZ, 0x4, R144 ;  /* 0x00000004ff8f7819 */ /* 0x000fe20000011690 */
[----:B------:R-:W-:Y:S01]  /*5b80*/  IMAD.U32 R154, RZ, RZ, UR4 ;  /* 0x00000004ff9a7e24 */ /* 0x000fe2000f8e00ff */
[----:B------:R-:W-:Y:S01]  /*5b90*/  LOP3.LUT R69, R69, 0x600000, RZ, 0xc0, !PT ;  /* 0x0060000045457812 */ /* 0x000fe200078ec0ff */
[----:B------:R-:W3:Y:S01]  /*5ba0*/  LDC.64 R136, c[0x0][0x8b0] ;  /* 0x00022c00ff887b82 */ /* 0x000ee20000000a00 */
[----:B------:R-:W4:Y:S01]  /*5bb0*/  LDS R0, [UR44+0x210] ;  /* 0x0002102cff007984 */ /* 0x000f220008000800 */
[----:B------:R-:W-:Y:S01]  /*5bc0*/  VIADD R4, R146, UR44 ;  /* 0x0000002c92047c36 */ /* 0x000fe20008000000 */
[C---:B------:R-:W-:Y:S01]  /*5bd0*/  LEA.HI R143, R145.reuse, R143, RZ, 0x1c ;  /* 0x0000008f918f7211 */ /* 0x040fe200078fe0ff */
[----:B------:R-:W1:Y:S02]  /*5be0*/  LDCU UR53, c[0x0][0x370] ;  /* 0x00006e00ff3577ac */ /* 0x000e640008000800 */
[--C-:B------:R-:W-:Y:S01]  /*5bf0*/  IMAD.IADD R145, R145, 0x1, R4.reuse ;  /* 0x0000000191917824 */ /* 0x100fe200078e0204 */
[----:B------:R-:W-:Y:S01]  /*5c00*/  IADD3 R144, PT, PT, R144, R4, RZ ;  /* 0x0000000490907210 */ /* 0x000fe20007ffe0ff */
[----:B------:R-:W1:Y:S01]  /*5c10*/  LDC.64 R134, c[0x0][0x8a8] ;  /* 0x00022a00ff867b82 */ /* 0x000e620000000a00 */
[----:B------:R-:W-:Y:S01]  /*5c20*/  IMAD R143, R143, 0x10, R4 ;  /* 0x000000108f8f7824 */ /* 0x000fe200078e0204 */
[----:B------:R-:W1:Y:S01]  /*5c30*/  LDCU.64 UR62, c[0x0][0x348] ;  /* 0x00006900ff3e77ac */ /* 0x000e620008000a00 */
[----:B------:R-:W1:Y:S01]  /*5c40*/  LDCU UR41, c[0x0][0xb0c] ;  /* 0x00016180ff2977ac */ /* 0x000e620008000800 */
[----:B------:R-:W1:Y:S01]  /*5c50*/  LDCU UR39, c[0x0][0xb30] ;  /* 0x00016600ff2777ac */ /* 0x000e620008000800 */
[----:B------:R-:W1:Y:S01]  /*5c60*/  LDCU.64 UR58, c[0x0][0x888] ;  /* 0x00011100ff3a77ac */ /* 0x000e620008000a00 */
[----:B------:R-:W1:Y:S01]  /*5c70*/  LDCU.64 UR42, c[0x0][0xb28] ;  /* 0x00016500ff2a77ac */ /* 0x000e620008000a00 */
[----:B------:R-:W1:Y:S01]  /*5c80*/  LDCU.128 UR48, c[0x0][0xb10] ;  /* 0x00016200ff3077ac */ /* 0x000e620008000c00 */
[----:B------:R-:W1:Y:S01]  /*5c90*/  LDCU UR52, c[0x0][0x374] ;  /* 0x00006e80ff3477ac */ /* 0x000e620008000800 */
[----:B------:R-:W-:Y:S01]  /*5ca0*/  UIADD3 UR56, UPT, UPT, UR44, 0x400, URZ ;  /* 0x000004002c387890 */ /* 0x000fe2000fffe0ff */
[----:B--2-4-:R-:W-:-:S11]  /*5cb0*/  IMAD.IADD R69, R0, 0x1, R69 ;  /* 0x0000000100457824 */ /* 0x014fd600078e0245 */
.L_x_129:
[----:B------:R-:W-:Y:S02]  /*5cc0*/  LEA R3, R150, UR44, 0x3 ;  /* 0x0000002c96037c11 */ /* 0x000fe4000f8e18ff */
[----:B------:R-:W-:Y:S02]  /*5cd0*/  SHF.L.U32 R0, R152, 0x1f, RZ ;  /* 0x0000001f98007819 */ /* 0x000fe400000006ff */
[----:B------:R-:W-:Y:S02]  /*5ce0*/  LEA R4, R150, UR44, 0x4 ;  /* 0x0000002c96047c11 */ /* 0x000fe4000f8e20ff */
[----:B--2---:R-:W2:Y:S02]  /*5cf0*/  SYNCS.PHASECHK.TRANS64.TRYWAIT P0, [R3+URZ+0x160], R0 ;  /* 0x00016000030075a7 */ /* 0x004ea400080011ff */
[----:B-12---:R-:W-:Y:S05]  /*5d00*/  @!P0 BRA `(.L_x_112) ;  /* 0x0000003000c48947 */ /* 0x006fea0003800000 */
.L_x_196:
[----:B------:R-:W4:Y:S01]  /*5d10*/  LDS.128 R4, [R4+0x1f0] ;  /* 0x0001f00004047984 */ /* 0x000f220000000c00 */
[----:B------:R-:W-:Y:S01]  /*5d20*/  UISETP.GE.AND UP0, UPT, UR40, 0x1, UPT ;  /* 0x000000012800788c */ /* 0x000fe2000bf06270 */
[----:B------:R-:W-:Y:S01]  /*5d30*/  @!PT LDS RZ, [RZ] ;  /* 0x00000000fffff984 */ /* 0x000fe20000000800 */
[----:B------:R-:W-:Y:S01]  /*5d40*/  @!PT LDS RZ, [RZ] ;  /* 0x00000000fffff984 */ /* 0x000fe20000000800 */
[----:B------:R-:W-:Y:S01]  /*5d50*/  @!PT LDS RZ, [RZ] ;  /* 0x00000000fffff984 */ /* 0x000fe20000000800 */
[----:B------:R-:W-:Y:S01]  /*5d60*/  @!PT LDS RZ, [RZ] ;  /* 0x00000000fffff984 */ /* 0x000fe20000000800 */
[----:B------:R1:W-:Y:S06]  /*5d70*/  MEMBAR.ALL.CTA ;  /* 0x0000000000007992 */ /* 0x0003ec0000008000 */
[----:B-1----:R-:W1:Y:S01]  /*5d80*/  FENCE.VIEW.ASYNC.S ;  /* 0x00000000000073c6 */ /* 0x002e620000000000 */
[----:B----4-:R-:W-:Y:S11]  /*5d90*/  LOP3.LUT P0, RZ, R6, 0x1, RZ, 0xc0, !PT ;  /* 0x0000000106ff7812 */ /* 0x010ff6000780c0ff */
[----:B------:R-:W-:Y:S02]  /*5da0*/  @!UPT UIADD3 URZ, UPT, UPT, URZ, URZ, URZ ;  /* 0x000000fffffff290 */ /* 0x000fe4000fffe0ff */
[----:B-1----:R-:W-:Y:S01]  /*5db0*/  VOTEU.ANY UP1, P0 ;  /* 0x0000000000ff7886 */ /* 0x002fe20000020100 */
[----:B------:R-:W-:Y:S01]  /*5dc0*/  PLOP3.LUT P0, PT, PT, PT, UP1, 0x80, 0x8 ;  /* 0x000000000008781c */ /* 0x000fe20003f0f018 */
[----:B------:R-:W-:Y:S11]  /*5dd0*/  UP2UR UR47, UPR, URZ, 0x2 ;  /* 0x00000002ff2f7883 */ /* 0x000ff60008000000 */
[----:B------:R-:W-:Y:S01]  /*5de0*/  @!UPT UIADD3 URZ, UPT, UPT, URZ, URZ, URZ ;  /* 0x000000fffffff290 */ /* 0x000fe2000fffe0ff */
        /* <DEDUP_REMOVED lines=13> */
[----:B------:R-:W2:Y:S01]  /*5ec0*/  LDCU UR12, c[0x0][0xb20] ;  /* 0x00016400ff0c77ac */ /* 0x000ea20008000800 */
[----:B------:R-:W-:Y:S02]  /*5ed0*/  UIMAD.WIDE.U32 UR4, UR52, UR51, URZ ;  /* 0x00000033340472a5 */ /* 0x000fe4000f8e00ff */
[----:B------:R-:W-:Y:S02]  /*5ee0*/  UIMAD.WIDE.U32 UR6, UR53, UR48, URZ ;  /* 0x00000030350672a5 */ /* 0x000fe4000f8e00ff */
[----:B------:R-:W-:Y:S02]  /*5ef0*/  UISETP.NE.AND UP0, UPT, UR50, 0x1, UPT ;  /* 0x000000013200788c */ /* 0x000fe4000bf05270 */
[----:B------:R-:W-:Y:S02]  /*5f00*/  UIMAD.WIDE.U32 UR8, UR37, UR51, URZ ;  /* 0x00000033250872a5 */ /* 0x000fe4000f8e00ff */
[----:B------:R-:W-:Y:S02]  /*5f10*/  UIMAD.WIDE.U32 UR10, UR38, UR48, URZ ;  /* 0x00000030260a72a5 */ /* 0x000fe4000f8e00ff */
[----:B------:R-:W-:Y:S02]  /*5f20*/  UISETP.NE.AND UP1, UPT, UR41, 0x1, UPT ;  /* 0x000000012900788c */ /* 0x000fe4000bf25270 */
[----:B------:R-:W-:Y:S01]  /*5f30*/  UISETP.NE.AND UP2, UPT, UR40, 0x1, UPT ;  /* 0x000000012800788c */ /* 0x000fe2000bf45270 */
[----:B------:R-:W-:Y:S02]  /*5f40*/  UMOV UR4, UR5 ;  /* 0x0000000500047c82 */ /* 0x000fe40008000000 */
[----:B--2---:R-:W-:Y:S03]  /*5f50*/  USHF.R.U32.HI UR5, URZ, UR12, UR4 ;  /* 0x0000000cff057299 */ /* 0x004fe60008011604 */
[----:B------:R-:W-:Y:S02]  /*5f60*/  UMOV UR4, UR7 ;  /* 0x0000000700047c82 */ /* 0x000fe40008000000 */
[----:B------:R-:W-:Y:S02]  /*5f70*/  USHF.R.U32.HI UR7, URZ, UR49, UR4 ;  /* 0x00000031ff077299 */ /* 0x000fe40008011604 */
[----:B------:R-:W-:Y:S02]  /*5f80*/  USEL UR4, UR52, UR5, !UP0 ;  /* 0x0000000534047287 */ /* 0x000fe4000c000000 */
[----:B------:R-:W-:Y:S01]  /*5f90*/  USEL UR7, UR53, UR7, !UP1 ;  /* 0x0000000735077287 */ /* 0x000fe2000c800000 */
[----:B------:R-:W-:Y:S01]  /*5fa0*/  UMOV UR5, UR9 ;  /* 0x0000000900057c82 */ /* 0x000fe20008000000 */
[----:B------:R-:W-:Y:S02]  /*5fb0*/  UIMAD.WIDE.U32 UR8, UR4, UR42, URZ ;  /* 0x0000002a040872a5 */ /* 0x000fe4000f8e00ff */
[----:B------:R-:W-:Y:S03]  /*5fc0*/  USHF.R.U32.HI UR6, URZ, UR12, UR5 ;  /* 0x0000000cff067299 */ /* 0x000fe60008011605 */
[----:B------:R-:W-:Y:S01]  /*5fd0*/  UMOV UR5, UR11 ;  /* 0x0000000b00057c82 */ /* 0x000fe20008000000 */
[----:B------:R-:W-:Y:S02]  /*5fe0*/  UIMAD.WIDE.U32 UR10, UR7, UR42, URZ ;  /* 0x0000002a070a72a5 */ /* 0x000fe4000f8e00ff */
[----:B------:R-:W-:Y:S02]  /*5ff0*/  USHF.R.U32.HI UR12, URZ, UR49, UR5 ;  /* 0x00000031ff0c7299 */ /* 0x000fe40008011605 */
[----:B------:R-:W-:Y:S01]  /*6000*/  USEL UR6, UR37, UR6, !UP0 ;  /* 0x0000000625067287 */ /* 0x000fe2000c000000 */
[----:B------:R-:W-:Y:S02]  /*6010*/  UMOV UR5, UR9 ;  /* 0x0000000900057c82 */ /* 0x000fe40008000000 */
[----:B------:R-:W-:Y:S01]  /*6020*/  UMOV UR10, UR11 ;  /* 0x0000000b000a7c82 */ /* 0x000fe20008000000 */
[----:B------:R-:W-:Y:S02]  /*6030*/  @UP2 USHF.R.U32.HI UR4, URZ, UR43, UR5 ;  /* 0x0000002bff042299 */ /* 0x000fe40008011605 */
[----:B------:R-:W-:Y:S02]  /*6040*/  @UP2 USHF.R.U32.HI UR7, URZ, UR43, UR10 ;  /* 0x0000002bff072299 */ /* 0x000fe4000801160a */
[----:B------:R-:W-:Y:S02]  /*6050*/  UIMAD UR4, UR40, UR4, URZ ;  /* 0x00000004280472a4 */ /* 0x000fe4000f8e02ff */
[----:B------:R-:W-:Y:S02]  /*6060*/  UIMAD.WIDE.U32 UR10, UR6, UR42, URZ ;  /* 0x0000002a060a72a5 */ /* 0x000fe4000f8e00ff */
[----:B------:R-:W-:Y:S02]  /*6070*/  USEL UR5, UR38, UR12, !UP1 ;  /* 0x0000000c26057287 */ /* 0x000fe4000c800000 */
[----:B------:R-:W-:Y:S02]  /*6080*/  UIMAD UR8, UR40, UR7, URZ ;  /* 0x00000007280872a4 */ /* 0x000fe4000f8e02ff */
[----:B------:R-:W-:Y:S03]  /*6090*/  UISETP.GE.AND UP0, UPT, UR6, UR4, UPT ;  /* 0x000000040600728c */ /* 0x000fe6000bf06270 */
[----:B------:R-:W-:Y:S01]  /*60a0*/  UMOV UR4, UR11 ;  /* 0x0000000b00047c82 */ /* 0x000fe20008000000 */
[----:B------:R-:W-:Y:S02]  /*60b0*/  UISETP.GE.OR UP0, UPT, UR5, UR8, UP0 ;  /* 0x000000080500728c */ /* 0x000fe40008706670 */
[----:B------:R-:W-:Y:S02]  /*60c0*/  USHF.R.U32.HI UR4, URZ, UR43, UR4 ;  /* 0x0000002bff047299 */ /* 0x000fe40008011604 */
[----:B------:R-:W-:Y:S02]  /*60d0*/  UIMAD.WIDE.U32 UR8, UR5, UR42, URZ ;  /* 0x0000002a050872a5 */ /* 0x000fe4000f8e00ff */
[----:B------:R-:W-:Y:S02]  /*60e0*/  USEL UR11, UR6, UR4, !UP2 ;  /* 0x00000004060b7287 */ /* 0x000fe4000d000000 */
[----:B------:R-:W-:Y:S02]  /*60f0*/  UIADD3 UR8, UPT, UPT, -UR5, URZ, URZ ;  /* 0x000000ff05087290 */ /* 0x000fe4000fffe1ff */
[----:B------:R-:W-:Y:S01]  /*6100*/  UIADD3 UR10, UPT, UPT, -UR11, URZ, URZ ;  /* 0x000000ff0b0a7290 */ /* 0x000fe2000fffe1ff */
[----:B------:R-:W-:Y:S01]  /*6110*/  @!UP0 UMOV UR4, UR9 ;  /* 0x0000000900048c82 */ /* 0x000fe20008000000 */
[----:B------:R-:W-:Y:S02]  /*6120*/  UIADD3 UR9, UPT, UPT, -UR6, URZ, URZ ;  /* 0x000000ff06097290 */ /* 0x000fe4000fffe1ff */
[----:B------:R-:W-:Y:S02]  /*6130*/  @!UP0 USHF.R.U32.HI UR4, URZ, UR43, UR4 ;  /* 0x0000002bff048299 */ /* 0x000fe40008011604 */
[----:B------:R-:W-:Y:S02]  /*6140*/  UIMAD UR10, UR40, UR10, UR6 ;  /* 0x0000000a280a72a4 */ /* 0x000fe4000f8e0206 */
[----:B------:R-:W-:Y:S04]  /*6150*/  @!UP0 USEL UR4, UR5, UR4, !UP2 ;  /* 0x0000000405048287 */ /* 0x000fe8000d000000 */
[----:B------:R-:W-:Y:S02]  /*6160*/  @!UP0 UIMAD UR10, UR7, UR10, UR4 ;  /* 0x0000000a070a82a4 */ /* 0x000fe4000f8e0204 */
[----:B------:R-:W-:Y:S02]  /*6170*/  @!UP0 UIADD3 UR11, UPT, UPT, UR11, -UR4, URZ ;  /* 0x800000040b0b8290 */ /* 0x000fe4000fffe0ff */
[----:B------:R-:W-:Y:S02]  /*6180*/  UIMAD UR7, UR41, UR8, UR38 ;  /* 0x00000008290772a4 */ /* 0x000fe4000f8e0226 */
[----:B------:R-:W-:Y:S02]  /*6190*/  @!UP0 UIMAD UR6, UR11, UR40, UR5 ;  /* 0x000000280b0682a4 */ /* 0x000fe4000f8e0205 */
[----:B------:R-:W-:Y:S01]  /*61a0*/  UIMAD UR4, UR50, UR9, UR37 ;  /* 0x00000009320472a4 */ /* 0x000fe2000f8e0225 */
[----:B------:R-:W-:Y:S02]  /*61b0*/  @!UP0 UMOV UR5, UR10 ;  /* 0x0000000a00058c82 */ /* 0x000fe40008000000 */
[----:B------:R-:W-:Y:S02]  /*61c0*/  UIMAD UR38, UR5, UR41, UR7 ;  /* 0x00000029052672a4 */ /* 0x000fe4000f8e0207 */
[----:B------:R-:W-:Y:S11]  /*61d0*/  UIMAD UR37, UR6, UR50, UR4 ;  /* 0x00000032062572a4 */ /* 0x000ff6000f8e0204 */
[----:B------:R-:W-:Y:S01]  /*61e0*/  @!UPT UIADD3 URZ, UPT, UPT, URZ, URZ, URZ ;  /* 0x000000fffffff290 */ /* 0x000fe2000fffe0ff */
.L_x_113:
[----:B------:R-:W-:Y:S01]  /*61f0*/  UISETP.NE.AND UP0, UPT, UR39, 0x1, UPT ;  /* 0x000000012700788c */ /* 0x000fe2000bf05270 */
[----:B------:R-:W-:Y:S10]  /*6200*/  IADD3 R150, PT, PT, R150, 0x1, RZ ;  /* 0x0000000196967810 */ /* 0x000ff40007ffe0ff */
[----:B------:R-:W2:Y:S01]  /*6210*/  @!UP0 LDCU.128 UR12, c[0x0][0xb10] ;  /* 0x00016200ff0c87ac */ /* 0x000ea20008000c00 */
[----:B------:R-:W4:Y:S01]  /*6220*/  @!UP0 LDCU UR5, c[0x0][0xb0c] ;  /* 0x00016180ff0587ac */ /* 0x000f220008000800 */
[----:B------:R-:W3:Y:S01]  /*6230*/  @!UP0 LDCU UR10, c[0x0][0xb20] ;  /* 0x00016400ff0a87ac */ /* 0x000ee20008000800 */
[----:B--2---:R-:W-:Y:S02]  /*6240*/  UIMAD.WIDE.U32 UR8, UR38, UR12, URZ ;  /* 0x0000000c260872a5 */ /* 0x004fe4000f8e00ff */
[----:B------:R-:W-:Y:S02]  /*6250*/  UIMAD.WIDE.U32 UR6, UR37, UR15, URZ ;  /* 0x0000000f250672a5 */ /* 0x000fe4000f8e00ff */
[----:B------:R-:W-:Y:S03]  /*6260*/  @!UP0 UISETP.NE.AND UP1, UPT, UR14, 0x1, UPT ;  /* 0x000000010e00888c */ /* 0x000fe6000bf25270 */
[----:B------:R-:W-:Y:S01]  /*6270*/  @!UP0 UMOV UR4, UR9 ;  /* 0x0000000900048c82 */ /* 0x000fe20008000000 */
[----:B----4-:R-:W-:Y:S02]  /*6280*/  @!UP0 UISETP.NE.AND UP2, UPT, UR5, 0x1, UPT ;  /* 0x000000010500888c */ /* 0x010fe4000bf45270 */
[----:B------:R-:W-:Y:S01]  /*6290*/  @!UP0 USHF.R.U32.HI UR4, URZ, UR13, UR4 ;  /* 0x0000000dff048299 */ /* 0x000fe20008011604 */
[----:B------:R-:W-:Y:S02]  /*62a0*/  @!UP0 UMOV UR6, UR7 ;  /* 0x0000000700068c82 */ /* 0x000fe40008000000 */
[----:B---3--:R-:W-:Y:S02]  /*62b0*/  @!UP0 USHF.R.U32.HI UR6, URZ, UR10, UR6 ;  /* 0x0000000aff068299 */ /* 0x008fe40008011606 */
[----:B------:R-:W-:Y:S02]  /*62c0*/  @!UP0 USEL UR7, UR38, UR4, !UP2 ;  /* 0x0000000426078287 */ /* 0x000fe4000d000000 */
[----:B------:R-:W-:Y:S04]  /*62d0*/  @!UP0 USEL UR6, UR37, UR6, !UP1 ;  /* 0x0000000625068287 */ /* 0x000fe8000c800000 */
[----:B------:R-:W-:Y:S02]  /*62e0*/  @!UP0 UIADD3 UR4, UPT, UPT, -UR7, UR6, URZ ;  /* 0x0000000607048290 */ /* 0x000fe4000fffe1ff */
[----:B------:R-:W-:Y:S02]  /*62f0*/  @!UP0 UIADD3 UR6, UPT, UPT, UR7, -UR6, URZ ;  /* 0x8000000607068290 */ /* 0x000fe4000fffe0ff */
[----:B------:R-:W-:Y:S02]  /*6300*/  @!UP0 UIMAD UR38, UR4, UR5, UR38 ;  /* 0x00000005042682a4 */ /* 0x000fe4000f8e0226 */
[----:B------:R-:W-:Y:S02]  /*6310*/  @!UP0 UIMAD UR37, UR6, UR14, UR37 ;  /* 0x0000000e062582a4 */ /* 0x000fe4000f8e0225 */
[----:B------:R-:W-:Y:S09]  /*6320*/  ULOP3.LUT UP0, URZ, UR56, 0x1b0, URZ, 0xc0, !UPT ;  /* 0x000001b038ff7892 */ /* 0x000ff2000f80c0ff */
[----:B------:R-:W-:Y:S05]  /*6330*/  BRA.U !UP0, `(.L_x_114) ;  /* 0x0000000108407547 */ /* 0x000fea000b800000 */
[----:B------:R-:W2:Y:S01]  /*6340*/  LDCU.64 UR8, c[0x4][0x80] ;  /* 0x01001000ff0877ac */ /* 0x000ea20008000a00 */
[----:B------:R-:W-:Y:S01]  /*6350*/  MOV R3, 0x0 ;  /* 0x0000000000037802 */ /* 0x000fe20000000f00 */
[----:B------:R-:W-:Y:S02]  /*6360*/  HFMA2 R12, -RZ, RZ, 0, 5.9604644775390625e-08 ;  /* 0x00000001ff0c7431 */ /* 0x000fe400000001ff */
[----:B------:R-:W-:Y:S02]  /*6370*/  IMAD.MOV.U32 R8, RZ, RZ, 0x70 ;  /* 0x00000070ff087424 */ /* 0x000fe400078e00ff */
[----:B------:R-:W-:Y:S01]  /*6380*/  IMAD.MOV.U32 R13, RZ, RZ, RZ ;  /* 0x000000ffff0d7224 */ /* 0x000fe200078e00ff */
[----:B------:R-:W3:Y:S01]  /*6390*/  LDCU.64 UR6, c[0x4][0x88] ;  /* 0x01001100ff0677ac */ /* 0x000ee20008000a00 */
[----:B------:R-:W4:Y:S01]  /*63a0*/  LDC.64 R2, c[0x4][R3] ;  /* 0x0100000003027b82 */ /* 0x000f220000000a00 */
[----:B------:R-:W1:Y:S01]  /*63b0*/  LDCU.64 UR4, c[0x4][0x8] ;  /* 0x01000100ff0477ac */ /* 0x000e620008000a00 */
[----:B--2---:R-:W-:Y:S01]  /*63c0*/  MOV R5, UR9 ;  /* 0x0000000900057c02 */ /* 0x004fe20008000f00 */
[----:B------:R-:W-:Y:S01]  /*63d0*/  IMAD.U32 R4, RZ, RZ, UR8 ;  /* 0x00000008ff047e24 */ /* 0x000fe2000f8e00ff */
[----:B---3--:R-:W-:Y:S01]  /*63e0*/  MOV R7, UR7 ;  /* 0x0000000700077c02 */ /* 0x008fe20008000f00 */
[----:B------:R-:W-:Y:S01]  /*63f0*/  IMAD.U32 R6, RZ, RZ, UR6 ;  /* 0x00000006ff067e24 */ /* 0x000fe2000f8e00ff */
[----:B-1----:R-:W-:Y:S01]  /*6400*/  MOV R11, UR5 ;  /* 0x00000005000b7c02 */ /* 0x002fe20008000f00 */
[----:B------:R-:W-:Y:S02]  /*6410*/  IMAD.U32 R10, RZ, RZ, UR4 ;  /* 0x00000004ff0a7e24 */ /* 0x000fe4000f8e00ff */
[----:B------:R-:W-:Y:S07]  /*6420*/  LEPC R20, `(.L_x_114) ;  /* 0x000000001014794e */ /* 0x000fee0000000000 */
[----:B----45:R-:W-:Y:S05]  /*6430*/  CALL.ABS.NOINC R2 ;  /* 0x0000000002007343 */ /* 0x030fea0003c00000 */
.L_x_114:
[----:B------:R-:W-:Y:S01]  /*6440*/  LOP3.LUT P0, RZ, R154, 0x1b0, RZ, 0xc0, !PT ;  /* 0x000001b09aff7812 */ /* 0x000fe2000780c0ff */
[----:B------:R-:W-:Y:S11]  /*6450*/  BSSY.RECONVERGENT B6, `(.L_x_115) ;  /* 0x0000013000067945 */ /* 0x000ff60003800200 */
[----:B------:R-:W-:Y:S01]  /*6460*/  @!UPT UIADD3 URZ, UPT, UPT, URZ, URZ, URZ ;  /* 0x000000fffffff290 */ /* 0x000fe2000fffe0ff */
[----:B------:R-:W-:Y:S05]  /*6470*/  @!P0 BRA `(.L_x_116) ;  /* 0x0000000000408947 */ /* 0x000fea0003800000 */
        /* <DEDUP_REMOVED lines=16> */
.L_x_116:
[----:B------:R-:W-:Y:S05]  /*6580*/  BSYNC.RECONVERGENT B6 ;  /* 0x0000000000067941 */ /* 0x000fea0003800200 */
.L_x_115:
[----:B------:R-:W-:Y:S01]  /*6590*/  ISETP.NE.U32.AND P3, PT, R140, RZ, PT ;  /* 0x000000ff8c00720c */ /* 0x000fe20003f65070 */
[----:B------:R-:W-:Y:S01]  /*65a0*/  UISETP.NE.AND UP1, UPT, UR61, URZ, UPT ;  /* 0x000000ff3d00728c */ /* 0x000fe2000bf25270 */
[----:B------:R-:W-:Y:S02]  /*65b0*/  ISETP.NE.U32.AND P4, PT, R136, RZ, PT ;  /* 0x000000ff8800720c */ /* 0x000fe40003f85070 */
[----:B------:R-:W-:Y:S02]  /*65c0*/  ISETP.NE.AND.EX P3, PT, R141, RZ, PT, P3 ;  /* 0x000000ff8d00720c */ /* 0x000fe40003f65330 */
[----:B------:R-:W-:Y:S02]  /*65d0*/  PLOP3.LUT P1, PT, PT, PT, PT, 0x8, 0x80 ;  /* 0x000000000080781c */ /* 0x000fe40003f2e170 */
[----:B------:R-:W-:Y:S02]  /*65e0*/  PLOP3.LUT P0, PT, PT, PT, UP1, 0x80, 0x8 ;  /* 0x000000000008781c */ /* 0x000fe40003f0f018 */
[----:B------:R-:W-:Y:S02]  /*65f0*/  ISETP.NE.AND.EX P4, PT, R137, RZ, PT, P4 ;  /* 0x000000ff8900720c */ /* 0x000fe40003f85340 */
[----:B------:R-:W2:Y:S09]  /*6600*/  @UP1 LDCU.64 UR4, c[0x0][0x888] ;  /* 0x00011100ff0417ac */ /* 0x000eb20008000a00 */
[----:B------:R-:W-:Y:S01]  /*6610*/  @P0 PLOP3.LUT P1, PT, P3, PT, PT, 0x80, 0x8 ;  /* 0x000000000008081c */ /* 0x000fe20001f2f070 */
[----:B--2---:R-:W-:Y:S04]  /*6620*/  @UP1 UISETP.NE.U32.AND UP0, UPT, UR4, URZ, UPT ;  /* 0x000000ff0400128c */ /* 0x004fe8000bf05070 */
[----:B------:R-:W-:Y:S04]  /*6630*/  @UP1 UISETP.NE.AND.EX UP0, UPT, UR5, URZ, UPT, UP0 ;  /* 0x000000ff0500128c */ /* 0x000fe8000bf05300 */
[----:B------:R-:W-:Y:S01]  /*6640*/  @UP1 USEL UR4, URZ, 0xffffffff, UP0 ;  /* 0xffffffffff041887 */ /* 0x000fe20008000000 */
[----:B------:R-:W-:Y:S11]  /*6650*/  @!P3 BRA `(.L_x_117) ;  /* 0x000000000030b947 */ /* 0x000ff60003800000 */
        /* <DEDUP_REMOVED lines=12> */
.L_x_117:
[----:B------:R-:W-:Y:S05]  /*6720*/  @!P4 BRA `(.L_x_118) ;  /* 0x000000000024c947 */ /* 0x000fea0003800000 */
[----:B------:R-:W-:Y:S01]  /*6730*/  ISETP.NE.U32.AND P2, PT, R134, RZ, PT ;  /* 0x000000ff8600720c */ /* 0x000fe20003f45070 */
[----:B------:R-:W2:Y:S03]  /*6740*/  LDCU.64 UR6, c[0x0][0x358] ;  /* 0x00006b00ff0677ac */ /* 0x000ea60008000a00 */
[----:B------:R-:W-:Y:S11]  /*6750*/  ISETP.NE.AND.EX P2, PT, R135, RZ, PT, P2 ;  /* 0x000000ff8700720c */ /* 0x000ff60003f45320 */
[----:B------:R-:W-:Y:S02]  /*6760*/  @!UPT UIADD3 URZ, UPT, UPT, URZ, URZ, URZ ;  /* 0x000000fffffff290 */ /* 0x000fe4000fffe0ff */
[----:B------:R-:W4:Y:S01]  /*6770*/  @P2 LDC.64 R2, c[0x0][0x8a8] ;  /* 0x00022a00ff022b82 */ /* 0x000f220000000a00 */
[----:B-1----:R-:W-:Y:S04]  /*6780*/  @P2 IMAD R0, R136, UR36, RZ ;  /* 0x0000002488002c24 */ /* 0x002fe8000f8e02ff */
[----:B----4-:R-:W-:Y:S05]  /*6790*/  @P2 IMAD.WIDE R2, R0, 0x4, R2 ;  /* 0x0000000400022825 */ /* 0x010fea00078e0202 */
[----:B--2--5:R2:W5:Y:S02]  /*67a0*/  @P2 LDG.E R70, desc[UR6][R2.64] ;  /* 0x0000000602462981 */ /* 0x024564000c1e1900 */
[----:B--2---:R-:W4:Y:S02]  /*67b0*/  @!P2 LDC R70, c[0x0][0x8a0] ;  /* 0x00022800ff46ab82 */ /* 0x004f240000000800 */
.L_x_118:
[----:B---3-5:R-:W-:Y:S01]  /*67c0*/  @P0 ISETP.NE.AND P4, PT, R72, RZ, PT ;  /* 0x000000ff4800020c */ /* 0x028fe20003f85270 */
[----:B-1----:R-:W-:Y:S01]  /*67d0*/  IMAD.U32 R0, RZ, RZ, UR4 ;  /* 0x00000004ff007e24 */ /* 0x002fe2000f8e00ff */
[----:B------:R-:W-:Y:S01]  /*67e0*/  @P0 LOP3.LUT P2, RZ, R147, 0xff, RZ, 0xc0, !PT ;  /* 0x000000ff93ff0812 */ /* 0x000fe2000784c0ff */
[----:B------:R-:W-:Y:S01]  /*67f0*/  BSSY B1, `(.L_x_119) ;  /* 0x000003d000017945 */ /* 0x000fe20003800000 */
[----:B------:R-:W-:Y:S02]  /*6800*/  @P0 SEL R2, RZ, 0xffffffff, P4 ;  /* 0xffffffffff020807 */ /* 0x000fe40002000000 */
[----:B------:R-:W-:Y:S02]  /*6810*/  CS2R R90, SRZ ;  /* 0x00000000005a7805 */ /* 0x000fe4000001ff00 */
[----:B------:R-:W-:Y:S02]  /*6820*/  LEA R149, R68, UR44, 0x3 ;  /* 0x0000002c44957c11 */ /* 0x000fe4000f8e18ff */
[----:B------:R-:W-:Y:S02]  /*6830*/  CS2R R88, SRZ ;  /* 0x0000000000587805 */ /* 0x000fe4000001ff00 */
[----:B------:R-:W-:Y:S02]  /*6840*/  @P1 SEL R2, R0, R2, !P2 ;  /* 0x0000000200021207 */ /* 0x000fe40005000000 */
[----:B------:R-:W-:Y:S02]  /*6850*/  CS2R R86, SRZ ;  /* 0x0000000000567805 */ /* 0x000fe4000001ff00 */
[----:B------:R-:W-:Y:S02]  /*6860*/  SHF.L.U32 R4, R153, 0x1f, RZ ;  /* 0x0000001f99047819 */ /* 0x000fe400000006ff */
[----:B------:R-:W-:Y:S02]  /*6870*/  CS2R R84, SRZ ;  /* 0x0000000000547805 */ /* 0x000fe4000001ff00 */
[----:B------:R-:W-:Y:S02]  /*6880*/  @P0 LOP3.LUT R2, R2, 0x1, RZ, 0xc0, !PT ;  /* 0x0000000102020812 */ /* 0x000fe400078ec0ff */
[----:B------:R-:W-:Y:S02]  /*6890*/  CS2R R82, SRZ ;  /* 0x0000000000527805 */ /* 0x000fe4000001ff00 */
[----:B------:R-:W-:Y:S02]  /*68a0*/  PLOP3.LUT P5, PT, PT, PT, PT, 0x8, 0x80 ;  /* 0x000000000080781c */ /* 0x000fe40003fae170 */
[----:B------:R-:W-:Y:S02]  /*68b0*/  CS2R R80, SRZ ;  /* 0x0000000000507805 */ /* 0x000fe4000001ff00 */
[----:B------:R-:W-:Y:S01]  /*68c0*/  ISETP.NE.U32.OR P1, PT, R2, 0x1, !P0 ;  /* 0x000000010200780c */ /* 0x000fe20004725470 */
[----:B------:R-:W-:Y:S01]  /*68d0*/  IMAD R2, R68, 0x40, R69 ;  /* 0x0000004044027824 */ /* 0x000fe200078e0245 */
[----:B------:R-:W-:Y:S02]  /*68e0*/  CS2R R18, SRZ ;  /* 0x0000000000127805 */ /* 0x000fe4000001ff00 */
[----:B------:R-:W-:Y:S09]  /*68f0*/  CS2R R16, SRZ ;  /* 0x0000000000107805 */ /* 0x000ff2000001ff00 */
[----:B------:R-:W-:Y:S04]  /*6900*/  @P1 SHF.L.U32 R0, R151, 0x1f, RZ ;  /* 0x0000001f97001819 */ /* 0x000fe800000006ff */
[----:B------:R-:W1:Y:S01]  /*6910*/  @P1 SYNCS.PHASECHK.TRANS64.TRYWAIT P0, [UR44+0x140], R0 ;  /* 0x00014000ff0015a7 */ /* 0x000e62000800112c */
[----:B------:R2:W3:Y:S01]  /*6920*/  SYNCS.PHASECHK.TRANS64.TRYWAIT P4, [R149+URZ+0x180], R4 ;  /* 0x00018004950075a7 */ /* 0x0004e200080811ff */
[----:B-1----:R-:W-:Y:S01]  /*6930*/  @P1 PLOP3.LUT P5, PT, P0, PT, PT, 0x8, 0x80 ;  /* 0x000000000080181c */ /* 0x002fe200007ae170 */
[----:B------:R-:W-:Y:S01]  /*6940*/  @!UPT UIADD3 URZ, UPT, UPT, URZ, URZ, URZ ;  /* 0x000000fffffff290 */ /* 0x000fe2000fffe0ff */
[----:B--23--:R-:W-:Y:S11]  /*6950*/  @!P1 BRA `(.L_x_120) ;  /* 0x0000000000989947 */ /* 0x00cff60003800000 */
[----:B------:R-:W-:Y:S01]  /*6960*/  ISETP.NE.U32.AND P0, PT, RZ, UR58, PT ;  /* 0x0000003aff007c0c */ /* 0x000fe2000bf05070 */
[----:B------:R-:W-:Y:S01]  /*6970*/  BSSY B0, `(.L_x_121) ;  /* 0x0000016000007945 */ /* 0x000fe20003800000 */
[----:B------:R-:W-:Y:S02]  /*6980*/  ISETP.NE.AND P2, PT, R72, RZ, PT ;  /* 0x000000ff4800720c */ /* 0x000fe40003f45270 */
[----:B------:R-:W-:Y:S02]  /*6990*/  CS2R R18, SRZ ;  /* 0x0000000000127805 */ /* 0x000fe4000001ff00 */
[----:B------:R-:W-:Y:S02]  /*69a0*/  ISETP.NE.AND.EX P0, PT, RZ, UR59, PT, P0 ;  /* 0x0000003bff007c0c */ /* 0x000fe4000bf05300 */
[----:B------:R-:W-:Y:S02]  /*69b0*/  CS2R R16, SRZ ;  /* 0x0000000000107805 */ /* 0x000fe4000001ff00 */
[----:B------:R-:W-:Y:S02]  /*69c0*/  LOP3.LUT P1, RZ, R147, 0xff, RZ, 0xc0, !PT ;  /* 0x000000ff93ff7812 */ /* 0x000fe4000782c0ff */
[----:B------:R-:W-:Y:S02]  /*69d0*/  CS2R R82, SRZ ;  /* 0x0000000000527805 */ /* 0x000fe4000001ff00 */
[----:B------:R-:W-:Y:S02]  /*69e0*/  SEL R0, RZ, 0xffffffff, P2 ;  /* 0xffffffffff007807 */ /* 0x000fe40001000000 */
[----:B------:R-:W-:Y:S02]  /*69f0*/  CS2R R80, SRZ ;  /* 0x0000000000507805 */ /* 0x000fe4000001ff00 */
[----:B------:R-:W-:Y:S02]  /*6a00*/  SEL R3, RZ, 0xffffffff, P0 ;  /* 0xffffffffff037807 */ /* 0x000fe40000000000 */
[----:B------:R-:W-:Y:S02]  /*6a10*/  CS2R R86, SRZ ;  /* 0x0000000000567805 */ /* 0x000fe4000001ff00 */
[----:B------:R-:W-:Y:S02]  /*6a20*/  CS2R R84, SRZ ;  /* 0x0000000000547805 */ /* 0x000fe4000001ff00 */
[----:B------:R-:W-:Y:S02]  /*6a30*/  CS2R R90, SRZ ;  /* 0x00000000005a7805 */ /* 0x000fe4000001ff00 */
[----:B------:R-:W-:Y:S02]  /*6a40*/  @P3 SEL R0, R3, R0, !P1 ;  /* 0x0000000003003207 */ /* 0x000fe40004800000 */
[----:B------:R-:W-:Y:S02]  /*6a50*/  CS2R R88, SRZ ;  /* 0x0000000000587805 */ /* 0x000fe4000001ff00 */
[----:B------:R-:W-:Y:S04]  /*6a60*/  LOP3.LUT R0, R0, 0x1, RZ, 0xc0, !PT ;  /* 0x0000000100007812 */ /* 0x000fe800078ec0ff */
[----:B------:R-:W-:Y:S01]  /*6a70*/  ISETP.NE.U32.AND P0, PT, R0, 0x1, PT ;  /* 0x000000010000780c */ /* 0x000fe20003f05070 */
[----:B------:R-:W-:Y:S01]  /*6a80*/  @!UPT UIADD3 URZ, UPT, UPT, URZ, URZ, URZ ;  /* 0x000000fffffff290 */ /* 0x000fe2000fffe0ff */
[----:B------:R-:W-:Y:S11]  /*6a90*/  @!P5 BRA `(.L_x_122) ;  /* 0x00000000000cd947 */ /* 0x000ff60003800000 */
[----:B------:R-:W-:Y:S04]  /*6aa0*/  SHF.L.U32 R3, R151, 0x1f, RZ ;  /* 0x0000001f97037819 */ /* 0x000fe800000006ff */
[----:B------:R-:W1:Y:S02]  /*6ab0*/  SYNCS.PHASECHK.TRANS64.TRYWAIT P1, [UR44+0x140], R3 ;  /* 0x00014003ff0075a7 */ /* 0x000e64000802112c */
[----:B-1----:R-:W-:Y:S05]  /*6ac0*/  @!P1 BRA `(.L_x_123) ;  /* 0x0000002400689947 */ /* 0x002fea0003800000 */
.L_x_122:
[----:B------:R-:W-:Y:S05]  /*6ad0*/  BSYNC B0 ;  /* 0x0000000000007941 */ /* 0x000fea0003800000 */
.L_x_121:
[----:B------:R2:W3:Y:S01]  /*6ae0*/  @P0 LDS.128 R16, [R146+UR44+0x400] ;  /* 0x0004002c92100984 */ /* 0x0004e20008000c00 */
[----:B------:R-:W-:Y:S01]  /*6af0*/  UIADD3 UR4, UPT, UPT, UR44, 0x148, URZ ;  /* 0x000001482c047890 */ /* 0x000fe2000fffe0ff */
[----:B------:R-:W-:Y:S02]  /*6b00*/  LOP3.LUT R151, R151, 0x1, RZ, 0x3c, !PT ;  /* 0x0000000197977812 */ /* 0x000fe400078e3cff */
[----:B------:R2:W1:Y:S01]  /*6b10*/  @P0 LDS.128 R80, [R145+0x400] ;  /* 0x0004000091500984 */ /* 0x0004620000000c00 */
[----:B------:R-:W-:Y:S03]  /*6b20*/  UPRMT UR4, UR55, 0x654, UR4 ;  /* 0x0000065437047896 */ /* 0x000fe60008000004 */
[----:B------:R2:W1:Y:S04]  /*6b30*/  @P0 LDS.128 R84, [R144+0x400] ;  /* 0x0004000090540984 */ /* 0x0004680000000c00 */
[----:B------:R2:W1:Y:S01]  /*6b40*/  @P0 LDS.128 R88, [R143+0x400] ;  /* 0x000400008f580984 */ /* 0x0004620000000c00 */
[----:B------:R-:W-:Y:S01]  /*6b50*/  @!PT LDS RZ, [RZ] ;  /* 0x00000000fffff984 */ /* 0x000fe20000000800 */
[----:B------:R-:W-:Y:S01]  /*6b60*/  @!PT LDS RZ, [RZ] ;  /* 0x00000000fffff984 */ /* 0x000fe20000000800 */
[----:B------:R-:W-:Y:S01]  /*6b70*/  @!PT LDS RZ, [RZ] ;  /* 0x00000000fffff984 */ /* 0x000fe20000000800 */
[----:B------:R-:W-:Y:S01]  /*6b80*/  @!PT LDS RZ, [RZ] ;  /* 0x00000000fffff984 */ /* 0x000fe20000000800 */
[----:B------:R5:W-:Y:S06]  /*6b90*/  MEMBAR.ALL.CTA ;  /* 0x0000000000007992 */ /* 0x000bec0000008000 */
[----:B-----5:R-:W5:Y:S02]  /*6ba0*/  FENCE.VIEW.ASYNC.S ;  /* 0x00000000000073c6 */ /* 0x020f640000000000 */
[----:B-----5:R-:W-:Y:S01]  /*6bb0*/  SYNCS.ARRIVE.TRANS64.RED.A1T0 RZ, [UR4], RZ ;  /* 0x000000ffffff79a7 */ /* 0x020fe20008100404 */
.L_x_120:
[----:B------:R-:W-:Y:S05]  /*6bc0*/  BSYNC B1 ;  /* 0x0000000000017941 */ /* 0x000fea0003800000 */
.L_x_119:
[----:B-1----:R-:W-:Y:S04]  /*6bd0*/  SHF.R.U32.HI R0, RZ, 0x15, R2 ;  /* 0x00000015ff007819 */ /* 0x002fe80000011602 */
[----:B------:R-:W-:Y:S01]  /*6be0*/  LOP3.LUT P0, RZ, R0, 0x3, R148, 0x48, !PT ;  /* 0x0000000300ff7812 */ /* 0x000fe20007804894 */
[----:B------:R-:W-:Y:S01]  /*6bf0*/  @!UPT UIADD3 URZ, UPT, UPT, URZ, URZ, URZ ;  /* 0x000000fffffff290 */ /* 0x000fe2000fffe0ff */
[----:B------:R-:W-:Y:S11]  /*6c00*/  @P4 BRA `(.L_x_124) ;  /* 0x0000000000084947 */ /* 0x000ff60003800000 */
[----:B------:R-:W1:Y:S02]  /*6c10*/  SYNCS.PHASECHK.TRANS64.TRYWAIT P1, [R149+URZ+0x180], R4 ;  /* 0x00018004950075a7 */ /* 0x000e6400080211ff */
[----:B-1----:R-:W-:Y:S05]  /*6c20*/  @!P1 BRA `(.L_x_125) ;  /* 0x0000002400289947 */ /* 0x002fea0003800000 */
.L_x_124:
[----:B------:R-:W-:Y:S05]  /*6c30*/  @!P0 BRA `(.L_x_126) ;  /* 0x0000000000408947 */ /* 0x000fea0003800000 */
[----:B------:R-:W1:Y:S01]  /*6c40*/  LDCU.64 UR8, c[0x4][0x70] ;  /* 0x01000e00ff0877ac */ /* 0x000e620008000a00 */
[----:B------:R-:W-:Y:S01]  /*6c50*/  MOV R15, 0x0 ;  /* 0x00000000000f7802 */ /* 0x000fe20000000f00 */
[----:B------:R-:W-:Y:S02]  /*6c60*/  HFMA2 R12, -RZ, RZ, 0, 5.9604644775390625e-08 ;  /* 0x00000001ff0c7431 */ /* 0x000fe400000001ff */
[----:B------:R-:W-:Y:S02]  /*6c70*/  IMAD.MOV.U32 R8, RZ, RZ, 0x192 ;  /* 0x00000192ff087424 */ /* 0x000fe400078e00ff */
[----:B------:R-:W-:Y:S01]  /*6c80*/  IMAD.MOV.U32 R13, RZ, RZ, RZ ;  /* 0x000000ffff0d7224 */ /* 0x000fe200078e00ff */
[----:B------:R-:W5:Y:S01]  /*6c90*/  LDCU.64 UR6, c[0x4][0x78] ;  /* 0x01000f00ff0677ac */ /* 0x000f620008000a00 */
[----:B------:R-:W2:Y:S01]  /*6ca0*/  LDC.64 R14, c[0x4][R15] ;  /* 0x010000000f0e7b82 */ /* 0x000ea20000000a00 */
[----:B------:R-:W3:Y:S01]  /*6cb0*/  LDCU.64 UR4, c[0x4][0x10] ;  /* 0x01000200ff0477ac */ /* 0x000ee20008000a00 */
[----:B-1----:R-:W-:Y:S01]  /*6cc0*/  MOV R5, UR9 ;  /* 0x0000000900057c02 */ /* 0x002fe20008000f00 */
[----:B------:R-:W-:Y:S01]  /*6cd0*/  IMAD.U32 R4, RZ, RZ, UR8 ;  /* 0x00000008ff047e24 */ /* 0x000fe2000f8e00ff */
[----:B-----5:R-:W-:Y:S01]  /*6ce0*/  MOV R7, UR7 ;  /* 0x0000000700077c02 */ /* 0x020fe20008000f00 */
[----:B------:R-:W-:Y:S01]  /*6cf0*/  IMAD.U32 R6, RZ, RZ, UR6 ;  /* 0x00000006ff067e24 */ /* 0x000fe2000f8e00ff */
[----:B---3--:R-:W-:Y:S01]  /*6d00*/  MOV R11, UR5 ;  /* 0x00000005000b7c02 */ /* 0x008fe20008000f00 */
[----:B------:R-:W-:Y:S02]  /*6d10*/  IMAD.U32 R10, RZ, RZ, UR4 ;  /* 0x00000004ff0a7e24 */ /* 0x000fe4000f8e00ff */
[----:B------:R-:W-:Y:S07]  /*6d20*/  LEPC R20, `(.L_x_126) ;  /* 0x000000001014794e */ /* 0x000fee0000000000 */
[----:B--2-4-:R-:W-:Y:S05]  /*6d30*/  CALL.ABS.NOINC R14 ;  /* 0x000000000e007343 */ /* 0x014fea0003c00000 */
.L_x_126:
[----:B------:R-:W-:Y:S01]  /*6d40*/  LOP3.LUT P0, RZ, R142, 0x60, RZ, 0xc0, !PT ;  /* 0x000000608eff7812 */ /* 0x000fe2000780c0ff */
[----:B------:R-:W-:Y:S05]  /*6d50*/  WARPSYNC.ALL ;  /* 0x0000000000007948 */ /* 0x000fea0003800000 */
[----:B------:R-:W-:Y:S01]  /*6d60*/  R2UR UR4, R2 ;  /* 0x00000000020472ca */ /* 0x000fe200000e0000 */
[----:B---3--:R-:W-:Y:S01]  /*6d70*/  IMAD.U32 R129, R18, 0x10000, RZ ;  /* 0x0001000012817824 */ /* 0x008fe200078e00ff */
[----:B------:R-:W-:Y:S01]  /*6d80*/  PRMT R71, R16, 0x8880, RZ ;  /* 0x0000888010477816 */ /* 0x000fe200000000ff */
[----:B------:R-:W-:Y:S01]  /*6d90*/  IMAD.SHL.U32 R92, R90, 0x100, RZ ;  /* 0x000001005a5c7824 */ /* 0x000fe200078e00ff */
[C---:B------:R-:W-:Y:S01]  /*6da0*/  SHF.L.U32 R73, R16.reuse, 0x10, RZ ;  /* 0x0000001010497819 */ /* 0x040fe200000006ff */
[----:B------:R-:W-:Y:S01]  /*6db0*/  IMAD.U32 R114, R83, 0x10000, RZ ;  /* 0x0001000053727824 */ /* 0x000fe200078e00ff */
[----:B------:R-:W-:Y:S01]  /*6dc0*/  SHF.L.U32 R74, R16, 0x8, RZ ;  /* 0x00000008104a7819 */ /* 0x000fe200000006ff */
[----:B------:R-:W-:Y:S01]  /*6dd0*/  IMAD.U32 R103, R88, 0x10000, RZ ;  /* 0x0001000058677824 */ /* 0x000fe200078e00ff */
[----:B------:R-:W-:Y:S01]  /*6de0*/  SHF.R.S32.HI R75, RZ, 0x18, R16 ;  /* 0x00000018ff4b7819 */ /* 0x000fe20000011410 */
[----:B------:R-:W-:Y:S01]  /*6df0*/  IMAD.SHL.U32 R122, R80, 0x100, RZ ;  /* 0x00000100507a7824 */ /* 0x000fe200078e00ff */
[----:B------:R-:W-:Y:S01]  /*6e00*/  PRMT R133, R17, 0x8880, RZ ;  /* 0x0000888011857816 */ /* 0x000fe200000000ff */
[----:B------:R-:W-:Y:S01]  /*6e10*/  IMAD.SHL.U32 R107, R85, 0x100, RZ ;  /* 0x00000100556b7824 */ /* 0x000fe200078e00ff */
[C---:B------:R-:W-:Y:S01]  /*6e20*/  SHF.L.U32 R132, R17.reuse, 0x10, RZ ;  /* 0x0000001011847819 */ /* 0x040fe200000006ff */
[----:B------:R-:W-:Y:S01]  /*6e30*/  BSSY.RECONVERGENT B0, `(.L_x_127) ;  /* 0x0000122000007945 */ /* 0x000fe20003800200 */
[----:B------:R-:W-:Y:S02]  /*6e40*/  SHF.L.U32 R131, R17, 0x8, RZ ;  /* 0x0000000811837819 */ /* 0x000fe400000006ff */
[----:B------:R-:W-:Y:S02]  /*6e50*/  SHF.R.S32.HI R76, RZ, 0x18, R17 ;  /* 0x00000018ff4c7819 */ /* 0x000fe40000011411 */
[C---:B------:R-:W-:Y:S02]  /*6e60*/  PRMT R130, R18.reuse, 0x8880, RZ ;  /* 0x0000888012827816 */ /* 0x040fe400000000ff */
[----:B------:R-:W-:Y:S02]  /*6e70*/  SHF.L.U32 R128, R18, 0x8, RZ ;  /* 0x0000000812807819 */ /* 0x000fe400000006ff */
[----:B------:R-:W-:Y:S02]  /*6e80*/  SHF.R.S32.HI R77, RZ, 0x18, R18 ;  /* 0x00000018ff4d7819 */ /* 0x000fe40000011412 */
[C---:B------:R-:W-:Y:S02]  /*6e90*/  PRMT R127, R19.reuse, 0x8880, RZ ;  /* 0x00008880137f7816 */ /* 0x040fe400000000ff */
[C---:B------:R-:W-:Y:S02]  /*6ea0*/  SHF.L.U32 R126, R19.reuse, 0x10, RZ ;  /* 0x00000010137e7819 */ /* 0x040fe400000006ff */
[----:B------:R-:W-:Y:S02]  /*6eb0*/  SHF.L.U32 R125, R19, 0x8, RZ ;  /* 0x00000008137d7819 */ /* 0x000fe400000006ff */
[----:B------:R-:W-:Y:S02]  /*6ec0*/  SHF.R.S32.HI R78, RZ, 0x18, R19 ;  /* 0x00000018ff4e7819 */ /* 0x000fe40000011413 */
[----:B------:R-:W1:Y:S01]  /*6ed0*/  LDTM.x64 R4, tmem[UR4] ;  /* 0x00000004000479ee */ /* 0x000e620008340000 */
[----:B------:R-:W-:Y:S01]  /*6ee0*/  NOP ;  /* 0x0000000000007918 */ /* 0x000fe20000000000 */
[----:B------:R-:W-:Y:S02]  /*6ef0*/  IADD3 R149, PT, PT, R149, 0x1a0, RZ ;  /* 0x000001a095957810 */ /* 0x000fe40007ffe0ff */
[----:B------:R-:W-:Y:S02]  /*6f00*/  SHF.R.S32.HI R73, RZ, 0x18, R73 ;  /* 0x00000018ff497819 */ /* 0x000fe40000011449 */
[----:B------:R-:W-:Y:S02]  /*6f10*/  LOP3.LUT R149, R149, 0xfefffff8, RZ, 0xc0, !PT ;  /* 0xfefffff895957812 */ /* 0x000fe400078ec0ff */
[C---:B------:R-:W-:Y:S02]  /*6f20*/  PRMT R94, R90.reuse, 0x8880, RZ ;  /* 0x000088805a5e7816 */ /* 0x040fe400000000ff */
[----:B-1----:R1:W-:Y:S01]  /*6f30*/  SYNCS.ARRIVE.TRANS64.RED.A1T0 RZ, [R149+URZ], RZ ;  /* 0x000000ff95ff79a7 */ /* 0x0023e200081004ff */
[----:B------:R-:W-:Y:S02]  /*6f40*/  SHF.L.U32 R93, R90, 0x10, RZ ;  /* 0x000000105a5d7819 */ /* 0x000fe400000006ff */
[----:B------:R-:W-:Y:S02]  /*6f50*/  SHF.R.S32.HI R74, RZ, 0x18, R74 ;  /* 0x00000018ff4a7819 */ /* 0x000fe4000001144a */
[C---:B------:R-:W-:Y:S02]  /*6f60*/  PRMT R124, R80.reuse, 0x8880, RZ ;  /* 0x00008880507c7816 */ /* 0x040fe400000000ff */
[----:B------:R-:W-:Y:S02]  /*6f70*/  SHF.L.U32 R123, R80, 0x10, RZ ;  /* 0x00000010507b7819 */ /* 0x000fe400000006ff */
[C---:B------:R-:W-:Y:S02]  /*6f80*/  PRMT R121, R81.reuse, 0x8880, RZ ;  /* 0x0000888051797816 */ /* 0x040fe400000000ff */
[----:B------:R-:W-:Y:S02]  /*6f90*/  SHF.R.S32.HI R79, RZ, 0x18, R80 ;  /* 0x00000018ff4f7819 */ /* 0x000fe40000011450 */
[----:B------:R-:W-:Y:S01]  /*6fa0*/  SHF.L.U32 R120, R81, 0x10, RZ ;  /* 0x0000001051787819 */ /* 0x000fe200000006ff */
[C---:B----4-:R-:W-:Y:S01]  /*6fb0*/  IMAD R0, R70.reuse, R4, RZ ;  /* 0x0000000446007224 */ /* 0x050fe200078e02ff */
[----:B------:R-:W-:Y:S01]  /*6fc0*/  SHF.R.S32.HI R4, RZ, 0x18, R132 ;  /* 0x00000018ff047819 */ /* 0x000fe20000011484 */
[C---:B------:R-:W-:Y:S01]  /*6fd0*/  IMAD R2, R70.reuse, R5, RZ ;  /* 0x0000000546027224 */ /* 0x040fe200078e02ff */
[----:B------:R-:W-:Y:S01]  /*6fe0*/  SHF.R.S32.HI R5, RZ, 0x18, R131 ;  /* 0x00000018ff057819 */ /* 0x000fe20000011483 */
[----:B------:R-:W-:Y:S01]  /*6ff0*/  IMAD R3, R70, R6, RZ ;  /* 0x0000000646037224 */ /* 0x000fe200078e02ff */
[----:B------:R-:W-:Y:S01]  /*7000*/  PRMT R118, R82, 0x8880, RZ ;  /* 0x0000888052767816 */ /* 0x000fe200000000ff */
[-C--:B------:R-:W-:Y:S01]  /*7010*/  IMAD R0, R71, R72.reuse, R0 ;  /* 0x0000004847007224 */ /* 0x080fe200078e0200 */
[----:B------:R-:W-:Y:S01]  /*7020*/  SHF.R.S32.HI R80, RZ, 0x18, R81 ;  /* 0x00000018ff507819 */ /* 0x000fe20000011451 */
[----:B------:R-:W-:Y:S01]  /*7030*/  IMAD R7, R70, R7, RZ ;  /* 0x0000000746077224 */ /* 0x000fe200078e02ff */
[----:B------:R-:W-:Y:S01]  /*7040*/  SHF.L.U32 R117, R82, 0x10, RZ ;  /* 0x0000001052757819 */ /* 0x000fe200000006ff */
[-C--:B------:R-:W-:Y:S01]  /*7050*/  IMAD R2, R73, R72.reuse, R2 ;  /* 0x0000004849027224 */ /* 0x080fe200078e0202 */
[----:B------:R-:W-:Y:S01]  /*7060*/  PRMT R115, R83, 0x8880, RZ ;  /* 0x0000888053737816 */ /* 0x000fe200000000ff */
[-C--:B------:R-:W-:Y:S01]  /*7070*/  IMAD R3, R74, R72.reuse, R3 ;  /* 0x000000484a037224 */ /* 0x080fe200078e0203 */
[----:B------:R-:W-:Y:S01]  /*7080*/  SHF.R.S32.HI R74, RZ, 0x18, R90 ;  /* 0x00000018ff4a7819 */ /* 0x000fe2000001145a */
[----:B------:R-:W-:Y:S01]  /*7090*/  IMAD R7, R75, R72, R7 ;  /* 0x000000484b077224 */ /* 0x000fe200078e0207 */
[----:B------:R-:W-:Y:S01]  /*70a0*/  PRMT R112, R84, 0x8880, RZ ;  /* 0x0000888054707816 */ /* 0x000fe200000000ff */
[----:B------:R-:W-:Y:S01]  /*70b0*/  IMAD R8, R70, R8, RZ ;  /* 0x0000000846087224 */ /* 0x000fe200078e02ff */
[----:B------:R-:W-:Y:S01]  /*70c0*/  SHF.L.U32 R111, R84, 0x10, RZ ;  /* 0x00000010546f7819 */ /* 0x000fe200000006ff */
[C---:B------:R-:W-:Y:S01]  /*70d0*/  IMAD R9, R70.reuse, R9, RZ ;  /* 0x0000000946097224 */ /* 0x040fe200078e02ff */
[----:B------:R-:W-:Y:S01]  /*70e0*/  I2IP.S8.S32.SAT R90, R7, R3, RZ ;  /* 0x00000003075a7239 */ /* 0x000fe200000014ff */
[C---:B------:R-:W-:Y:S01]  /*70f0*/  IMAD R10, R70.reuse, R10, RZ ;  /* 0x0000000a460a7224 */ /* 0x040fe200078e02ff */
[----:B------:R-:W-:Y:S01]  /*7100*/  MOV R3, R133 ;  /* 0x0000008500037202 */ /* 0x000fe20000000f00 */
[C---:B------:R-:W-:Y:S01]  /*7110*/  IMAD R11, R70.reuse, R11, RZ ;  /* 0x0000000b460b7224 */ /* 0x040fe200078e02ff */
[C---:B------:R-:W-:Y:S01]  /*7120*/  PRMT R109, R85.reuse, 0x8880, RZ ;  /* 0x00008880556d7816 */ /* 0x040fe200000000ff */
[----:B------:R-:W-:Y:S01]  /*7130*/  IMAD R6, R70, R19, RZ ;  /* 0x0000001346067224 */ /* 0x000fe200078e02ff */
[----:B------:R-:W-:Y:S01]  /*7140*/  SHF.L.U32 R108, R85, 0x10, RZ ;  /* 0x00000010556c7819 */ /* 0x000fe200000006ff */
[----:B------:R-:W-:Y:S01]  /*7150*/  IMAD R8, R3, R72, R8 ;  /* 0x0000004803087224 */ /* 0x000fe200078e0208 */
[----:B------:R-:W-:Y:S01]  /*7160*/  MOV R3, R130 ;  /* 0x0000008200037202 */ /* 0x000fe20000000f00 */
[----:B------:R-:W-:Y:S01]  /*7170*/  IMAD R9, R4, R72, R9 ;  /* 0x0000004804097224 */ /* 0x000fe200078e0209 */
[----:B------:R-:W-:Y:S01]  /*7180*/  SHF.R.S32.HI R4, RZ, 0x18, R129 ;  /* 0x00000018ff047819 */ /* 0x000fe20000011481 */
[----:B------:R-:W-:Y:S01]  /*7190*/  IMAD R19, R70, R24, RZ ;  /* 0x0000001846137224 */ /* 0x000fe200078e02ff */
[----:B------:R-:W-:Y:S01]  /*71a0*/  PRMT R106, R86, 0x8880, RZ ;  /* 0x00008880566a7816 */ /* 0x000fe200000000ff */
[----:B------:R-:W-:Y:S01]  /*71b0*/  IMAD R10, R5, R72, R10 ;  /* 0x00000048050a7224 */ /* 0x000fe200078e020a */
[----:B------:R-:W-:Y:S01]  /*71c0*/  SHF.R.S32.HI R5, RZ, 0x18, R128 ;  /* 0x00000018ff057819 */ /* 0x000fe20000011480 */
[----:B------:R-:W-:Y:S01]  /*71d0*/  IMAD R12, R70, R12, RZ ;  /* 0x0000000c460c7224 */ /* 0x000fe200078e02ff */
[----:B------:R-:W-:Y:S01]  /*71e0*/  SHF.L.U32 R104, R86, 0x10, RZ ;  /* 0x0000001056687819 */ /* 0x000fe200000006ff */
[C---:B------:R-:W-:Y:S01]  /*71f0*/  IMAD R24, R70.reuse, R29, RZ ;  /* 0x0000001d46187224 */ /* 0x040fe200078e02ff */
[C---:B------:R-:W-:Y:S01]  /*7200*/  PRMT R100, R87.reuse, 0x8880, RZ ;  /* 0x0000888057647816 */ /* 0x040fe200000000ff */
[----:B------:R-:W-:Y:S01]  /*7210*/  IMAD R29, R70, R34, RZ ;  /* 0x00000022461d7224 */ /* 0x000fe200078e02ff */
[----:B------:R-:W-:Y:S01]  /*7220*/  SHF.L.U32 R99, R87, 0x10, RZ ;  /* 0x0000001057637819 */ /* 0x000fe200000006ff */
[----:B------:R-:W-:Y:S01]  /*7230*/  IMAD R11, R76, R72, R11 ;  /* 0x000000484c0b7224 */ /* 0x000fe200078e020b */
[----:B------:R-:W-:Y:S01]  /*7240*/  PRMT R105, R88, 0x8880, RZ ;  /* 0x0000888058697816 */ /* 0x000fe200000000ff */
[C---:B------:R-:W-:Y:S01]  /*7250*/  IMAD R13, R70.reuse, R13, RZ ;  /* 0x0000000d460d7224 */ /* 0x040fe200078e02ff */
[----:B------:R-:W-:Y:S01]  /*7260*/  PRMT R97, R89, 0x8880, RZ ;  /* 0x0000888059617816 */ /* 0x000fe200000000ff */
[C---:B------:R-:W-:Y:S01]  /*7270*/  IMAD R34, R70.reuse, R39, RZ ;  /* 0x0000002746227224 */ /* 0x040fe200078e02ff */
[----:B------:R-:W-:Y:S01]  /*7280*/  I2IP.S8.S32.SAT R11, R11, R10, RZ ;  /* 0x0000000a0b0b7239 */ /* 0x000fe200000014ff */
[C---:B------:R-:W-:Y:S01]  /*7290*/  IMAD R39, R70.reuse, R44, RZ ;  /* 0x0000002c46277224 */ /* 0x040fe200078e02ff */
[----:B------:R-:W-:Y:S01]  /*72a0*/  SHF.R.S32.HI R71, RZ, 0x18, R88 ;  /* 0x00000018ff477819 */ /* 0x000fe20000011458 */
[C---:B------:R-:W-:Y:S01]  /*72b0*/  IMAD R14, R70.reuse, R14, RZ ;  /* 0x0000000e460e7224 */ /* 0x040fe200078e02ff */
[----:B------:R-:W-:Y:S01]  /*72c0*/  SHF.L.U32 R96, R89, 0x10, RZ ;  /* 0x0000001059607819 */ /* 0x000fe200000006ff */
[----:B------:R-:W-:Y:S01]  /*72d0*/  IMAD R12, R3, R72, R12 ;  /* 0x00000048030c7224 */ /* 0x000fe200078e020c */
[----:B------:R-:W-:Y:S01]  /*72e0*/  SHF.R.S32.HI R73, RZ, 0x18, R89 ;  /* 0x00000018ff497819 */ /* 0x000fe20000011459 */
[C---:B------:R-:W-:Y:S01]  /*72f0*/  IMAD R44, R70.reuse, R49, RZ ;  /* 0x00000031462c7224 */ /* 0x040fe200078e02ff */
[----:B------:R-:W-:Y:S01]  /*7300*/  SHF.R.S32.HI R75, RZ, 0x18, R91 ;  /* 0x00000018ff4b7819 */ /* 0x000fe2000001145b */
[C---:B------:R-:W-:Y:S01]  /*7310*/  IMAD R49, R70.reuse, R54, RZ ;  /* 0x0000003646317224 */ /* 0x040fe200078e02ff */
[----:B------:R-:W-:Y:S01]  /*7320*/  SHF.L.U32 R119, R81, 0x8, RZ ;  /* 0x0000000851777819 */ /* 0x000fe200000006ff */
[----:B------:R-:W-:Y:S01]  /*7330*/  IMAD R15, R70, R15, RZ ;  /* 0x0000000f460f7224 */ /* 0x000fe200078e02ff */
[----:B------:R-:W-:Y:S01]  /*7340*/  SHF.R.S32.HI R81, RZ, 0x18, R82 ;  /* 0x00000018ff517819 */ /* 0x000fe20000011452 */
[----:B------:R-:W-:Y:S01]  /*7350*/  IMAD R13, R4, R72, R13 ;  /* 0x00000048040d7224 */ /* 0x000fe200078e020d */
[----:B------:R-:W-:Y:S01]  /*7360*/  SHF.L.U32 R116, R82, 0x8, RZ ;  /* 0x0000000852747819 */ /* 0x000fe200000006ff */
[C---:B------:R-:W-:Y:S01]  /*7370*/  IMAD R7, R70.reuse, R20, RZ ;  /* 0x0000001446077224 */ /* 0x040fe200078e02ff */
[----:B------:R-:W-:Y:S01]  /*7380*/  SHF.R.S32.HI R82, RZ, 0x18, R83 ;  /* 0x00000018ff527819 */ /* 0x000fe20000011453 */
[C---:B------:R-:W-:Y:S01]  /*7390*/  IMAD R54, R70.reuse, R59, RZ ;  /* 0x0000003b46367224 */ /* 0x040fe200078e02ff */
[----:B------:R-:W-:Y:S01]  /*73a0*/  SHF.L.U32 R113, R83, 0x8, RZ ;  /* 0x0000000853717819 */ /* 0x000fe200000006ff */
[C---:B------:R-:W-:Y:S01]  /*73b0*/  IMAD R20, R70.reuse, R25, RZ ;  /* 0x0000001946147224 */ /* 0x040fe200078e02ff */
[----:B------:R-:W-:Y:S01]  /*73c0*/  SHF.R.S32.HI R83, RZ, 0x18, R84 ;  /* 0x00000018ff537819 */ /* 0x000fe20000011454 */
[----:B------:R-:W-:Y:S01]  /*73d0*/  IMAD R59, R70, R64, RZ ;  /* 0x00000040463b7224 */ /* 0x000fe200078e02ff */
[----:B------:R-:W-:Y:S01]  /*73e0*/  I2IP.S8.S32.SAT R64, R2, R0, R90 ;  /* 0x0000000002407239 */ /* 0x000fe2000000145a */
[----:B------:R-:W-:Y:S01]  /*73f0*/  IMAD R14, R5, R72, R14 ;  /* 0x00000048050e7224 */ /* 0x000fe200078e020e */
[----:B------:R-:W-:Y:S01]  /*7400*/  SHF.R.S32.HI R0, RZ, 0x18, R126 ;  /* 0x00000018ff007819 */ /* 0x000fe2000001147e */
[C---:B------:R-:W-:Y:S01]  /*7410*/  IMAD R3, R70.reuse, R16, RZ ;  /* 0x0000001046037224 */ /* 0x040fe200078e02ff */
[----:B------:R-:W-:Y:S01]  /*7420*/  SHF.R.S32.HI R2, RZ, 0x18, R125 ;  /* 0x00000018ff027819 */ /* 0x000fe2000001147d */
[----:B------:R-:W-:Y:S01]  /*7430*/  IMAD R25, R70, R30, RZ ;  /* 0x0000001e46197224 */ /* 0x000fe200078e02ff */
[----:B------:R-:W-:Y:S01]  /*7440*/  SHF.L.U32 R110, R84, 0x8, RZ ;  /* 0x00000008546e7819 */ /* 0x000fe200000006ff */
[----:B------:R-:W-:Y:S01]  /*7450*/  IMAD.MOV.U32 R10, RZ, RZ, R127 ;  /* 0x000000ffff0a7224 */ /* 0x000fe200078e007f */
[----:B------:R-:W-:Y:S01]  /*7460*/  SHF.R.S32.HI R84, RZ, 0x18, R85 ;  /* 0x00000018ff547819 */ /* 0x000fe20000011455 */
[----:B------:R-:W-:Y:S01]  /*7470*/  IMAD R30, R70, R35, RZ ;  /* 0x00000023461e7224 */ /* 0x000fe200078e02ff */
[----:B------:R-:W-:Y:S01]  /*7480*/  SHF.R.S32.HI R85, RZ, 0x18, R86 ;  /* 0x00000018ff557819 */ /* 0x000fe20000011456 */
[----:B------:R-:W-:Y:S01]  /*7490*/  IMAD R15, R77, R72, R15 ;  /* 0x000000484d0f7224 */ /* 0x000fe200078e020f */
[----:B------:R-:W-:Y:S01]  /*74a0*/  SHF.L.U32 R101, R86, 0x8, RZ ;  /* 0x0000000856657819 */ /* 0x000fe200000006ff */
[C---:B------:R-:W-:Y:S01]  /*74b0*/  IMAD R4, R70.reuse, R17, RZ ;  /* 0x0000001146047224 */ /* 0x040fe200078e02ff */
[----:B------:R-:W-:Y:S01]  /*74c0*/  SHF.R.S32.HI R86, RZ, 0x18, R87 ;  /* 0x00000018ff567819 */ /* 0x000fe20000011457 */
[C---:B------:R-:W-:Y:S01]  /*74d0*/  IMAD R35, R70.reuse, R40, RZ ;  /* 0x0000002846237224 */ /* 0x040fe200078e02ff */
[----:B------:R-:W-:Y:S01]  /*74e0*/  I2IP.S8.S32.SAT R14, R15, R14, RZ ;  /* 0x0000000e0f0e7239 */ /* 0x000fe200000014ff */
[C---:B------:R-:W-:Y:S01]  /*74f0*/  IMAD R40, R70.reuse, R45, RZ ;  /* 0x0000002d46287224 */ /* 0x040fe200078e02ff */
[----:B------:R-:W-:Y:S01]  /*7500*/  SHF.L.U32 R98, R87, 0x8, RZ ;  /* 0x0000000857627819 */ /* 0x000fe200000006ff */
[----:B------:R-:W-:Y:S01]  /*7510*/  IMAD R5, R70, R18, RZ ;  /* 0x0000001246057224 */ /* 0x000fe200078e02ff */
[----:B------:R-:W-:Y:S01]  /*7520*/  SHF.L.U32 R102, R88, 0x8, RZ ;  /* 0x0000000858667819 */ /* 0x000fe200000006ff */
[----:B------:R-:W-:Y:S01]  /*7530*/  IMAD R45, R70, R50, RZ ;  /* 0x00000032462d7224 */ /* 0x000fe200078e02ff */
[----:B------:R-:W-:Y:S01]  /*7540*/  SHF.L.U32 R88, R91, 0x10, RZ ;  /* 0x000000105b587819 */ /* 0x000fe200000006ff */
[----:B------:R-:W-:Y:S01]  /*7550*/  IMAD R3, R10, R72, R3 ;  /* 0x000000480a037224 */ /* 0x000fe200078e0203 */
[----:B------:R-:W-:Y:S01]  /*7560*/  SHF.L.U32 R95, R89, 0x8, RZ ;  /* 0x00000008595f7819 */ /* 0x000fe200000006ff */
[C---:B------:R-:W-:Y:S01]  /*7570*/  IMAD R50, R70.reuse, R55, RZ ;  /* 0x0000003746327224 */ /* 0x040fe200078e02ff */
[C---:B------:R-:W-:Y:S01]  /*7580*/  PRMT R89, R91.reuse, 0x8880, RZ ;  /* 0x000088805b597816 */ /* 0x040fe200000000ff */
[----:B------:R-:W-:Y:S01]  /*7590*/  IMAD R55, R70, R60, RZ ;  /* 0x0000003c46377224 */ /* 0x000fe200078e02ff */
[----:B------:R-:W-:Y:S01]  /*75a0*/  SHF.L.U32 R87, R91, 0x8, RZ ;  /* 0x000000085b577819 */ /* 0x000fe200000006ff */
[----:B------:R-:W-:Y:S01]  /*75b0*/  IMAD R4, R0, R72, R4 ;  /* 0x0000004800047224 */ /* 0x000fe200078e0204 */
[----:B------:R-:W-:Y:S01]  /*75c0*/  MOV R0, R124 ;  /* 0x0000007c00007202 */ /* 0x000fe20000000f00 */
[----:B------:R-:W-:Y:S01]  /*75d0*/  IMAD R60, R70, R65, RZ ;  /* 0x00000041463c7224 */ /* 0x000fe200078e02ff */
[----:B------:R-:W-:Y:S01]  /*75e0*/  I2IP.S8.S32.SAT R65, R9, R8, R11 ;  /* 0x0000000809417239 */ /* 0x000fe2000000140b */
[-C--:B------:R-:W-:Y:S01]  /*75f0*/  IMAD R5, R2, R72.reuse, R5 ;  /* 0x0000004802057224 */ /* 0x080fe200078e0205 */
[----:B------:R-:W-:Y:S01]  /*7600*/  SHF.R.S32.HI R8, RZ, 0x18, R123 ;  /* 0x00000018ff087819 */ /* 0x000fe2000001147b */
[----:B------:R-:W-:Y:S01]  /*7610*/  IMAD R16, R70, R21, RZ ;  /* 0x0000001546107224 */ /* 0x000fe200078e02ff */
[----:B------:R-:W-:Y:S01]  /*7620*/  SHF.R.S32.HI R2, RZ, 0x18, R120 ;  /* 0x00000018ff027819 */ /* 0x000fe20000011478 */
[----:B------:R-:W-:Y:S01]  /*7630*/  IMAD R6, R78, R72, R6 ;  /* 0x000000484e067224 */ /* 0x000fe200078e0206 */
[----:B------:R-:W-:Y:S01]  /*7640*/  SHF.R.S32.HI R9, RZ, 0x18, R122 ;  /* 0x00000018ff097819 */ /* 0x000fe2000001147a */
[----:B------:R-:W-:Y:S01]  /*7650*/  IMAD R17, R70, R22, RZ ;  /* 0x0000001646117224 */ /* 0x000fe200078e02ff */
[----:B------:R-:W-:Y:S01]  /*7660*/  IADD3 R68, PT, PT, R68, 0x1, RZ ;  /* 0x0000000144447810 */ /* 0x000fe20007ffe0ff */
[-C--:B------:R-:W-:Y:S01]  /*7670*/  IMAD R7, R0, R72.reuse, R7 ;  /* 0x0000004800077224 */ /* 0x080fe200078e0207 */
[----:B------:R-:W-:Y:S01]  /*7680*/  I2IP.S8.S32.SAT R5, R6, R5, RZ ;  /* 0x0000000506057239 */ /* 0x000fe200000014ff */
[----:B------:R-:W-:Y:S01]  /*7690*/  IMAD R18, R70, R23, RZ ;  /* 0x0000001746127224 */ /* 0x000fe200078e02ff */
[----:B------:R-:W-:Y:S01]  /*76a0*/  MOV R0, R121 ;  /* 0x0000007900007202 */ /* 0x000fe20000000f00 */
[-C--:B------:R-:W-:Y:S01]  /*76b0*/  IMAD R16, R8, R72.reuse, R16 ;  /* 0x0000004808107224 */ /* 0x080fe200078e0210 */
[----:B------:R-:W-:Y:S01]  /*76c0*/  SHF.R.S32.HI R8, RZ, 0x18, R119 ;  /* 0x00000018ff087819 */ /* 0x000fe20000011477 */
[-C--:B------:R-:W-:Y:S02]  /*76d0*/  IMAD R17, R9, R72.reuse, R17 ;  /* 0x0000004809117224 */ /* 0x080fe400078e0211 */
[----:B------:R-:W-:Y:S02]  /*76e0*/  IMAD R18, R79, R72, R18 ;  /* 0x000000484f127224 */ /* 0x000fe400078e0212 */
[----:B------:R-:W-:Y:S02]  /*76f0*/  IMAD R21, R70, R26, RZ ;  /* 0x0000001a46157224 */ /* 0x000fe400078e02ff */
[----:B------:R-:W-:Y:S01]  /*7700*/  IMAD R19, R0, R72, R19 ;  /* 0x0000004800137224 */ /* 0x000fe200078e0213 */
[----:B------:R-:W-:Y:S01]  /*7710*/  I2IP.S8.S32.SAT R17, R18, R17, RZ ;  /* 0x0000001112117239 */ /* 0x000fe200000014ff */
[----:B------:R-:W-:Y:S01]  /*7720*/  IMAD R22, R70, R27, RZ ;  /* 0x0000001b46167224 */ /* 0x000fe200078e02ff */
[----:B------:R-:W-:Y:S01]  /*7730*/  MOV R0, R118 ;  /* 0x0000007600007202 */ /* 0x000fe20000000f00 */
[----:B------:R-:W-:Y:S01]  /*7740*/  IMAD R20, R2, R72, R20 ;  /* 0x0000004802147224 */ /* 0x000fe200078e0214 */
[----:B------:R-:W-:Y:S01]  /*7750*/  I2IP.S8.S32.SAT R16, R16, R7, R17 ;  /* 0x0000000710107239 */ /* 0x000fe20000001411 */
[----:B------:R-:W-:Y:S01]  /*7760*/  IMAD R23, R70, R28, RZ ;  /* 0x0000001c46177224 */ /* 0x000fe200078e02ff */
[----:B------:R-:W-:Y:S01]  /*7770*/  SHF.R.S32.HI R2, RZ, 0x18, R117 ;  /* 0x00000018ff027819 */ /* 0x000fe20000011475 */
[----:B------:R-:W-:Y:S02]  /*7780*/  IMAD R21, R8, R72, R21 ;  /* 0x0000004808157224 */ /* 0x000fe400078e0215 */
[----:B------:R-:W-:Y:S02]  /*7790*/  IMAD R27, R70, R32, RZ ;  /* 0x00000020461b7224 */ /* 0x000fe400078e02ff */
[----:B------:R-:W-:Y:S02]  /*77a0*/  IMAD R22, R80, R72, R22 ;  /* 0x0000004850167224 */ /* 0x000fe400078e0216 */
[C---:B------:R-:W-:Y:S02]  /*77b0*/  IMAD R32, R70.reuse, R37, RZ ;  /* 0x0000002546207224 */ /* 0x040fe400078e02ff */
[----:B------:R-:W-:Y:S01]  /*77c0*/  IMAD R37, R70, R42, RZ ;  /* 0x0000002a46257224 */ /* 0x000fe200078e02ff */
[----:B------:R-:W-:Y:S01]  /*77d0*/  I2IP.S8.S32.SAT R17, R22, R21, RZ ;  /* 0x0000001516117239 */ /* 0x000fe200000014ff */
[----:B------:R-:W-:Y:S01]  /*77e0*/  IMAD R23, R0, R72, R23 ;  /* 0x0000004800177224 */ /* 0x000fe200078e0217 */
[----:B------:R-:W-:Y:S01]  /*77f0*/  SHF.R.S32.HI R0, RZ, 0x18, R116 ;  /* 0x00000018ff007819 */ /* 0x000fe20000011474 */
[----:B------:R-:W-:Y:S01]  /*7800*/  IMAD R42, R70, R47, RZ ;  /* 0x0000002f462a7224 */ /* 0x000fe200078e02ff */
[----:B------:R-:W-:Y:S01]  /*7810*/  I2IP.S8.S32.SAT R17, R20, R19, R17 ;  /* 0x0000001314117239 */ /* 0x000fe20000001411 */
[C---:B------:R-:W-:Y:S02]  /*7820*/  IMAD R47, R70.reuse, R52, RZ ;  /* 0x00000034462f7224 */ /* 0x040fe400078e02ff */
[C---:B------:R-:W-:Y:S02]  /*7830*/  IMAD R52, R70.reuse, R57, RZ ;  /* 0x0000003946347224 */ /* 0x040fe400078e02ff */
[C---:B------:R-:W-:Y:S02]  /*7840*/  IMAD R26, R70.reuse, R31, RZ ;  /* 0x0000001f461a7224 */ /* 0x040fe400078e02ff */
[----:B------:R-:W-:Y:S02]  /*7850*/  IMAD R57, R70, R62, RZ ;  /* 0x0000003e46397224 */ /* 0x000fe400078e02ff */
[-C--:B------:R-:W-:Y:S01]  /*7860*/  IMAD R24, R2, R72.reuse, R24 ;  /* 0x0000004802187224 */ /* 0x080fe200078e0218 */
[----:B------:R-:W-:Y:S01]  /*7870*/  MOV R2, R115 ;  /* 0x0000007300027202 */ /* 0x000fe20000000f00 */
[----:B------:R-:W-:Y:S01]  /*7880*/  IMAD R62, R70, R67, RZ ;  /* 0x00000043463e7224 */ /* 0x000fe200078e02ff */
[----:B------:R-:W-:Y:S01]  /*7890*/  I2IP.S8.S32.SAT R67, R4, R3, R5 ;  /* 0x0000000304437239 */ /* 0x000fe20000001405 */
[-C--:B------:R-:W-:Y:S01]  /*78a0*/  IMAD R25, R0, R72.reuse, R25 ;  /* 0x0000004800197224 */ /* 0x080fe200078e0219 */
[----:B------:R-:W-:Y:S01]  /*78b0*/  SHF.R.S32.HI R3, RZ, 0x18, R114 ;  /* 0x00000018ff037819 */ /* 0x000fe20000011472 */
[----:B------:R-:W-:Y:S01]  /*78c0*/  IMAD R28, R70, R33, RZ ;  /* 0x00000021461c7224 */ /* 0x000fe200078e02ff */
[----:B------:R-:W-:Y:S01]  /*78d0*/  SHF.R.S32.HI R4, RZ, 0x18, R113 ;  /* 0x00000018ff047819 */ /* 0x000fe20000011471 */
[-C--:B------:R-:W-:Y:S02]  /*78e0*/  IMAD R26, R81, R72.reuse, R26 ;  /* 0x00000048511a7224 */ /* 0x080fe400078e021a */
[-C--:B------:R-:W-:Y:S01]  /*78f0*/  IMAD R27, R2, R72.reuse, R27 ;  /* 0x00000048021b7224 */ /* 0x080fe200078e021b */
[----:B------:R-:W-:Y:S01]  /*7900*/  SHF.R.S32.HI R2, RZ, 0x18, R111 ;  /* 0x00000018ff027819 */ /* 0x000fe2000001146f */
[----:B------:R-:W-:Y:S01]  /*7910*/  IMAD R28, R3, R72, R28 ;  /* 0x00000048031c7224 */ /* 0x000fe200078e021c */
[----:B------:R-:W-:Y:S01]  /*7920*/  I2IP.S8.S32.SAT R18, R26, R25, RZ ;  /* 0x000000191a127239 */ /* 0x000fe200000014ff */
[----:B------:R-:W-:Y:S01]  /*7930*/  IMAD R31, R70, R36, RZ ;  /* 0x00000024461f7224 */ /* 0x000fe200078e02ff */
[----:B------:R-:W-:Y:S01]  /*7940*/  SHF.R.S32.HI R3, RZ, 0x18, R108 ;  /* 0x00000018ff037819 */ /* 0x000fe2000001146c */
[-C--:B------:R-:W-:Y:S01]  /*7950*/  IMAD R29, R4, R72.reuse, R29 ;  /* 0x00000048041d7224 */ /* 0x080fe200078e021d */
[----:B------:R-:W-:Y:S01]  /*7960*/  I2IP.S8.S32.SAT R18, R24, R23, R18 ;  /* 0x0000001718127239 */ /* 0x000fe20000001412 */
[----:B------:R-:W-:Y:S01]  /*7970*/  IMAD.MOV.U32 R0, RZ, RZ, R112 ;  /* 0x000000ffff007224 */ /* 0x000fe200078e0070 */
[----:B------:R-:W-:Y:S01]  /*7980*/  SHF.R.S32.HI R4, RZ, 0x18, R107 ;  /* 0x00000018ff047819 */ /* 0x000fe2000001146b */
[-C--:B------:R-:W-:Y:S02]  /*7990*/  IMAD R30, R82, R72.reuse, R30 ;  /* 0x00000048521e7224 */ /* 0x080fe400078e021e */
[----:B------:R-:W-:Y:S01]  /*79a0*/  IMAD R31, R0, R72, R31 ;  /* 0x00000048001f7224 */ /* 0x000fe200078e021f */
[----:B------:R-:W-:Y:S01]  /*79b0*/  SHF.R.S32.HI R0, RZ, 0x18, R110 ;  /* 0x00000018ff007819 */ /* 0x000fe2000001146e */
[----:B------:R-:W-:Y:S01]  /*79c0*/  IMAD R33, R70, R38, RZ ;  /* 0x0000002646217224 */ /* 0x000fe200078e02ff */
[----:B------:R-:W-:Y:S01]  /*79d0*/  I2IP.S8.S32.SAT R19, R30, R29, RZ ;  /* 0x0000001d1e137239 */ /* 0x000fe200000014ff */
[-C--:B------:R-:W-:Y:S01]  /*79e0*/  IMAD R32, R2, R72.reuse, R32 ;  /* 0x0000004802207224 */ /* 0x080fe200078e0220 */
[----:B------:R-:W-:Y:S01]  /*79f0*/  MOV R2, R109 ;  /* 0x0000006d00027202 */ /* 0x000fe20000000f00 */
[----:B------:R-:W-:Y:S01]  /*7a00*/  IMAD R33, R0, R72, R33 ;  /* 0x0000004800217224 */ /* 0x000fe200078e0221 */
[----:B------:R-:W-:Y:S01]  /*7a10*/  I2IP.S8.S32.SAT R19, R28, R27, R19 ;  /* 0x0000001b1c137239 */ /* 0x000fe20000001413 */
[----:B------:R-:W-:Y:S01]  /*7a20*/  IMAD R36, R70, R41, RZ ;  /* 0x0000002946247224 */ /* 0x000fe200078e02ff */
[----:B------:R-:W-:Y:S01]  /*7a30*/  MOV R0, R106 ;  /* 0x0000006a00007202 */ /* 0x000fe20000000f00 */
[-C--:B------:R-:W-:Y:S02]  /*7a40*/  IMAD R34, R83, R72.reuse, R34 ;  /* 0x0000004853227224 */ /* 0x080fe400078e0222 */
[-C--:B------:R-:W-:Y:S01]  /*7a50*/  IMAD R35, R2, R72.reuse, R35 ;  /* 0x0000004802237224 */ /* 0x080fe200078e0223 */
[----:B------:R-:W-:Y:S01]  /*7a60*/  SHF.R.S32.HI R2, RZ, 0x18, R104 ;  /* 0x00000018ff027819 */ /* 0x000fe20000011468 */
[----:B------:R-:W-:Y:S01]  /*7a70*/  IMAD R38, R70, R43, RZ ;  /* 0x0000002b46267224 */ /* 0x000fe200078e02ff */
[----:B------:R-:W-:Y:S01]  /*7a80*/  I2IP.S8.S32.SAT R33, R34, R33, RZ ;  /* 0x0000002122217239 */ /* 0x000fe200000014ff */
[-C--:B------:R-:W-:Y:S01]  /*7a90*/  IMAD R36, R3, R72.reuse, R36 ;  /* 0x0000004803247224 */ /* 0x080fe200078e0224 */
[----:B------:R-:W-:Y:S01]  /*7aa0*/  SHF.R.S32.HI R3, RZ, 0x18, R99 ;  /* 0x00000018ff037819 */ /* 0x000fe20000011463 */
[-C--:B------:R-:W-:Y:S01]  /*7ab0*/  IMAD R37, R4, R72.reuse, R37 ;  /* 0x0000004804257224 */ /* 0x080fe200078e0225 */
[----:B------:R-:W-:Y:S01]  /*7ac0*/  I2IP.S8.S32.SAT R32, R32, R31, R33 ;  /* 0x0000001f20207239 */ /* 0x000fe20000001421 */
[-C--:B------:R-:W-:Y:S01]  /*7ad0*/  IMAD R38, R84, R72.reuse, R38 ;  /* 0x0000004854267224 */ /* 0x080fe200078e0226 */
[----:B------:R-:W-:Y:S01]  /*7ae0*/  SHF.R.S32.HI R4, RZ, 0x18, R98 ;  /* 0x00000018ff047819 */ /* 0x000fe20000011462 */
[----:B------:R-:W-:Y:S01]  /*7af0*/  IMAD R39, R0, R72, R39 ;  /* 0x0000004800277224 */ /* 0x000fe200078e0227 */
[----:B------:R-:W-:Y:S01]  /*7b00*/  SHF.R.S32.HI R0, RZ, 0x18, R101 ;  /* 0x00000018ff007819 */ /* 0x000fe20000011465 */
[----:B------:R-:W-:Y:S01]  /*7b10*/  IMAD R41, R70, R46, RZ ;  /* 0x0000002e46297224 */ /* 0x000fe200078e02ff */
[----:B------:R-:W-:Y:S01]  /*7b20*/  I2IP.S8.S32.SAT R37, R38, R37, RZ ;  /* 0x0000002526257239 */ /* 0x000fe200000014ff */
[----:B------:R-:W-:Y:S01]  /*7b30*/  IMAD R40, R2, R72, R40 ;  /* 0x0000004802287224 */ /* 0x000fe200078e0228 */
[----:B------:R-:W-:Y:S01]  /*7b40*/  MOV R2, R100 ;  /* 0x0000006400027202 */ /* 0x000fe20000000f00 */
[----:B------:R-:W-:Y:S01]  /*7b50*/  IMAD R43, R70, R48, RZ ;  /* 0x00000030462b7224 */ /* 0x000fe200078e02ff */
[----:B------:R-:W-:Y:S01]  /*7b60*/  I2IP.S8.S32.SAT R33, R36, R35, R37 ;  /* 0x0000002324217239 */ /* 0x000fe20000001425 */
[-C--:B------:R-:W-:Y:S01]  /*7b70*/  IMAD R41, R0, R72.reuse, R41 ;  /* 0x0000004800297224 */ /* 0x080fe200078e0229 */
        /* <DEDUP_REMOVED lines=10> */
[----:B------:R-:W-:Y:S01]  /*7c20*/  IMAD R48, R70, R53, RZ ;  /* 0x0000003546307224 */ /* 0x000fe200078e02ff */
[----:B------:R-:W-:Y:S01]  /*7c30*/  SHF.R.S32.HI R4, RZ, 0x18, R87 ;  /* 0x00000018ff047819 */ /* 0x000fe20000011457 */
[-C--:B------:R-:W-:Y:S02]  /*7c40*/  IMAD R46, R86, R72.reuse, R46 ;  /* 0x00000048562e7224 */ /* 0x080fe400078e022e */
[-C--:B------:R-:W-:Y:S02]  /*7c50*/  IMAD R47, R0, R72.reuse, R47 ;  /* 0x00000048002f7224 */ /* 0x080fe400078e022f */
[----:B------:R-:W-:Y:S01]  /*7c60*/  IMAD R48, R2, R72, R48 ;  /* 0x0000004802307224 */ /* 0x000fe200078e0230 */
[----:B------:R-:W-:Y:S01]  /*7c70*/  SHF.R.S32.HI R2, RZ, 0x18, R96 ;  /* 0x00000018ff027819 */ /* 0x000fe20000011460 */
[----:B------:R-:W-:Y:S01]  /*7c80*/  IMAD R51, R70, R56, RZ ;  /* 0x0000003846337224 */ /* 0x000fe200078e02ff */
[----:B------:R-:W-:Y:S01]  /*7c90*/  I2IP.S8.S32.SAT R35, R46, R45, RZ ;  /* 0x0000002d2e237239 */ /* 0x000fe200000014ff */
[-C--:B------:R-:W-:Y:S01]  /*7ca0*/  IMAD R49, R3, R72.reuse, R49 ;  /* 0x0000004803317224 */ /* 0x080fe200078e0231 */
[----:B------:R-:W-:Y:S01]  /*7cb0*/  SHF.R.S32.HI R3, RZ, 0x18, R95 ;  /* 0x00000018ff037819 */ /* 0x000fe2000001145f */
[----:B------:R-:W-:Y:S01]  /*7cc0*/  IMAD.MOV.U32 R0, RZ, RZ, R97 ;  /* 0x000000ffff007224 */ /* 0x000fe200078e0061 */
[----:B------:R-:W-:Y:S01]  /*7cd0*/  I2IP.S8.S32.SAT R35, R44, R43, R35 ;  /* 0x0000002b2c237239 */ /* 0x000fe20000001423 */
[-C--:B------:R-:W-:Y:S02]  /*7ce0*/  IMAD R50, R71, R72.reuse, R50 ;  /* 0x0000004847327224 */ /* 0x080fe400078e0232 */
[----:B------:R-:W-:Y:S01]  /*7cf0*/  IMAD R51, R0, R72, R51 ;  /* 0x0000004800337224 */ /* 0x000fe200078e0233 */
[----:B------:R-:W-:Y:S01]  /*7d00*/  MOV R0, R94 ;  /* 0x0000005e00007202 */ /* 0x000fe20000000f00 */
[----:B------:R-:W-:Y:S01]  /*7d10*/  IMAD R53, R70, R58, RZ ;  /* 0x0000003a46357224 */ /* 0x000fe200078e02ff */
[----:B------:R-:W-:Y:S01]  /*7d20*/  I2IP.S8.S32.SAT R49, R50, R49, RZ ;  /* 0x0000003132317239 */ /* 0x000fe200000014ff */
[-C--:B------:R-:W-:Y:S01]  /*7d30*/  IMAD R52, R2, R72.reuse, R52 ;  /* 0x0000004802347224 */ /* 0x080fe200078e0234 */
[----:B------:R-:W-:Y:S01]  /*7d40*/  SHF.R.S32.HI R2, RZ, 0x18, R93 ;  /* 0x00000018ff027819 */ /* 0x000fe2000001145d */
[-C--:B------:R-:W-:Y:S01]  /*7d50*/  IMAD R53, R3, R72.reuse, R53 ;  /* 0x0000004803357224 */ /* 0x080fe200078e0235 */
[----:B------:R-:W-:Y:S01]  /*7d60*/  SHF.R.S32.HI R3, RZ, 0x18, R88 ;  /* 0x00000018ff037819 */ /* 0x000fe20000011458 */
[----:B------:R-:W-:Y:S01]  /*7d70*/  IMAD R54, R73, R72, R54 ;  /* 0x0000004849367224 */ /* 0x000fe200078e0236 */
[----:B------:R-:W-:Y:S01]  /*7d80*/  I2IP.S8.S32.SAT R48, R48, R47, R49 ;  /* 0x0000002f30307239 */ /* 0x000fe20000001431 */
[C---:B------:R-:W-:Y:S02]  /*7d90*/  IMAD R56, R70.reuse, R61, RZ ;  /* 0x0000003d46387224 */ /* 0x040fe400078e02ff */
[----:B------:R-:W-:Y:S01]  /*7da0*/  IMAD R61, R70, R66, RZ ;  /* 0x00000042463d7224 */ /* 0x000fe200078e02ff */
[----:B------:R-:W-:Y:S01]  /*7db0*/  I2IP.S8.S32.SAT R66, R13, R12, R14 ;  /* 0x0000000c0d427239 */ /* 0x000fe2000000140e */
[-C--:B------:R-:W-:Y:S01]  /*7dc0*/  IMAD R55, R0, R72.reuse, R55 ;  /* 0x0000004800377224 */ /* 0x080fe200078e0237 */
[----:B------:R-:W-:Y:S01]  /*7dd0*/  SHF.R.S32.HI R0, RZ, 0x18, R92 ;  /* 0x00000018ff007819 */ /* 0x000fe2000001145c */
[-C--:B------:R-:W-:Y:S01]  /*7de0*/  IMAD R56, R2, R72.reuse, R56 ;  /* 0x0000004802387224 */ /* 0x080fe200078e0238 */
[----:B------:R-:W-:Y:S01]  /*7df0*/  MOV R2, R89 ;  /* 0x0000005900027202 */ /* 0x000fe20000000f00 */
[----:B------:R1:W-:Y:S01]  /*7e00*/  STS.128 [R146+UR44+0x2400], R64 ;  /* 0x0024004092007988 */ /* 0x0003e20008000c2c */
[----:B------:R-:W-:Y:S01]  /*7e10*/  IMAD R58, R70, R63, RZ ;  /* 0x0000003f463a7224 */ /* 0x000fe200078e02ff */
[----:B------:R-:W-:Y:S01]  /*7e20*/  I2IP.S8.S32.SAT R49, R54, R53, RZ ;  /* 0x0000003536317239 */ /* 0x000fe200000014ff */
[-C--:B------:R-:W-:Y:S02]  /*7e30*/  IMAD R57, R0, R72.reuse, R57 ;  /* 0x0000004800397224 */ /* 0x080fe400078e0239 */
[-C--:B------:R-:W-:Y:S01]  /*7e40*/  IMAD R58, R74, R72.reuse, R58 ;  /* 0x000000484a3a7224 */ /* 0x080fe200078e023a */
[----:B------:R-:W-:Y:S01]  /*7e50*/  I2IP.S8.S32.SAT R49, R52, R51, R49 ;  /* 0x0000003334317239 */ /* 0x000fe20000001431 */
[-C--:B------:R-:W-:Y:S01]  /*7e60*/  IMAD R59, R2, R72.reuse, R59 ;  /* 0x00000048023b7224 */ /* 0x080fe200078e023b */
[----:B------:R1:W-:Y:S01]  /*7e70*/  STS.128 [R145+0x2400], R16 ;  /* 0x0024001091007388 */ /* 0x0003e20000000c00 */
[-C--:B------:R-:W-:Y:S01]  /*7e80*/  IMAD R60, R3, R72.reuse, R60 ;  /* 0x00000048033c7224 */ /* 0x080fe200078e023c */
[----:B------:R-:W-:Y:S01]  /*7e90*/  I2IP.S8.S32.SAT R50, R58, R57, RZ ;  /* 0x000000393a327239 */ /* 0x000fe200000014ff */
[-C--:B------:R-:W-:Y:S02]  /*7ea0*/  IMAD R61, R4, R72.reuse, R61 ;  /* 0x00000048043d7224 */ /* 0x080fe400078e023d */
[----:B------:R-:W-:Y:S01]  /*7eb0*/  IMAD R62, R75, R72, R62 ;  /* 0x000000484b3e7224 */ /* 0x000fe200078e023e */
[----:B------:R-:W-:Y:S02]  /*7ec0*/  I2IP.S8.S32.SAT R50, R56, R55, R50 ;  /* 0x0000003738327239 */ /* 0x000fe40000001432 */
[----:B------:R1:W-:Y:S02]  /*7ed0*/  STS.128 [R144+0x2400], R32 ;  /* 0x0024002090007388 */ /* 0x0003e40000000c00 */
[----:B------:R-:W-:Y:S04]  /*7ee0*/  I2IP.S8.S32.SAT R61, R62, R61, RZ ;  /* 0x0000003d3e3d7239 */ /* 0x000fe800000014ff */
[----:B------:R-:W-:Y:S05]  /*7ef0*/  I2IP.S8.S32.SAT R51, R60, R59, R61 ;  /* 0x0000003b3c337239 */ /* 0x000fea000000143d */
[----:B------:R1:W-:Y:S01]  /*7f00*/  STS.128 [R143+0x2400], R48 ;  /* 0x002400308f007388 */ /* 0x0003e20000000c00 */
[----:B------:R-:W-:Y:S01]  /*7f10*/  @!PT LDS RZ, [RZ] ;  /* 0x00000000fffff984 */ /* 0x000fe20000000800 */
[----:B------:R-:W-:Y:S01]  /*7f20*/  @!PT LDS RZ, [RZ] ;  /* 0x00000000fffff984 */ /* 0x000fe20000000800 */
[----:B------:R-:W-:Y:S01]  /*7f30*/  @!PT LDS RZ, [RZ] ;  /* 0x00000000fffff984 */ /* 0x000fe20000000800 */
[----:B------:R-:W-:Y:S01]  /*7f40*/  @!PT LDS RZ, [RZ] ;  /* 0x00000000fffff984 */ /* 0x000fe20000000800 */
[----:B------:R3:W-:Y:S07]  /*7f50*/  MEMBAR.ALL.CTA ;  /* 0x0000000000007992 */ /* 0x0007ee0000008000 */
[----:B---3--:R-:W3:Y:S02]  /*7f60*/  FENCE.VIEW.ASYNC.S ;  /* 0x00000000000073c6 */ /* 0x008ee40000000000 */
[----:B---3--:R-:W-:Y:S06]  /*7f70*/  BAR.SYNC.DEFER_BLOCKING 0x1, 0x80 ;  /* 0x0042000000007b1d */ /* 0x008fec0000010000 */
[----:B------:R-:W-:Y:S05]  /*7f80*/  @P0 BRA `(.L_x_128) ;  /* 0x0000000000300947 */ /* 0x000fea0003800000 */
[----:B------:R-:W-:Y:S02]  /*7f90*/  UIADD3 UR4, UPT, UPT, UR44, 0x2400, URZ ;  /* 0x000024002c047890 */ /* 0x000fe4000fffe0ff */
[----:B------:R-:W-:Y:S02]  /*7fa0*/  USHF.L.U32 UR9, UR46, 0x6, URZ ;  /* 0x000000062e097899 */ /* 0x000fe400080006ff */
[----:B------:R-:W-:Y:S02]  /*7fb0*/  USHF.L.U32 UR10, UR45, 0x7, URZ ;  /* 0x000000072d0a7899 */ /* 0x000fe400080006ff */
[----:B------:R-:W-:Y:S01]  /*7fc0*/  MOV R154, UR4 ;  /* 0x00000004009a7c02 */ /* 0x000fe20008000f00 */
[----:B------:R-:W-:Y:S01]  /*7fd0*/  UIADD3 UR4, UP0, UPT, UR62, 0x680, URZ ;  /* 0x000006803e047890 */ /* 0x000fe2000ff1e0ff */
[----:B------:R-:W-:Y:S02]  /*7fe0*/  UMOV UR11, UR36 ;  /* 0x00000024000b7c82 */ /* 0x000fe40008000000 */
[----:B------:R-:W-:Y:S01]  /*7ff0*/  R2UR UR8, R154 ;  /* 0x000000009a0872ca */ /* 0x000fe200000e0000 */
[----:B------:R-:W-:Y:S11]  /*8000*/  UIADD3.X UR5, UPT, UPT, URZ, UR63, URZ, UP0, !UPT ;  /* 0x0000003fff057290 */ /* 0x000ff600087fe4ff */
[----:B------:R-:W-:Y:S01]  /*8010*/  @!UPT UIADD3 URZ, UPT, UPT, URZ, URZ, URZ ;  /* 0x000000fffffff290 */ /* 0x000fe2000fffe0ff */
[----:B------:R3:W-:Y:S01]  /*8020*/  UTMASTG.3D [UR8], [UR4] ;  /* 0x00000008040073b5 */ /* 0x0007e20008010000 */
[----:B------:R0:W-:Y:S01]  /*8030*/  UTMACMDFLUSH ;  /* 0x00000000000079b7 */ /* 0x0001e20000000000 */
[----:B---3--:R-:W-:Y:S04]  /*8040*/  DEPBAR.LE SB0, 0x0 ;  /* 0x000080000000791a */ /* 0x008fe80000000000 */
.L_x_128:
[----:B------:R-:W-:Y:S05]  /*8050*/  BSYNC.RECONVERGENT B0 ;  /* 0x0000000000007941 */ /* 0x000fea0003800200 */
.L_x_127:
[----:B------:R-:W-:Y:S01]  /*8060*/  BAR.SYNC.DEFER_BLOCKING 0x1, 0x80 ;  /* 0x0042000000007b1d */ /* 0x000fe20000010000 */
[----:B------:R-:W-:Y:S01]  /*8070*/  ISETP.NE.AND P0, PT, R150, 0x2, PT ;  /* 0x000000029600780c */ /* 0x000fe20003f05270 */
[----:B------:R-:W-:Y:S01]  /*8080*/  UISETP.NE.AND UP0, UPT, UR47, URZ, UPT ;  /* 0x000000ff2f00728c */ /* 0x000fe2000bf05270 */
[----:B------:R-:W-:Y:S01]  /*8090*/  ISETP.NE.AND P1, PT, R68, 0x4, PT ;  /* 0x000000044400780c */ /* 0x000fe20003f25270 */
[----:B------:R-:W-:Y:S01]  /*80a0*/  UIADD3 UR46, UPT, UPT, UR37, UR57, URZ ;  /* 0x00000039252e7290 */ /* 0x000fe2000fffe0ff */
[----:B------:R-:W-:Y:S01]  /*80b0*/  SEL R2, RZ, 0x1, P0 ;  /* 0x00000001ff027807 */ /* 0x000fe20000000000 */
[----:B------:R-:W-:Y:S01]  /*80c0*/  UIADD3 UR45, UPT, UPT, UR38, UR60, URZ ;  /* 0x0000003c262d7290 */ /* 0x000fe2000fffe0ff */
[----:B------:R-:W-:Y:S02]  /*80d0*/  SEL R0, RZ, 0x1, P1 ;  /* 0x00000001ff007807 */ /* 0x000fe40000800000 */
[----:B------:R-:W-:Y:S02]  /*80e0*/  LOP3.LUT R152, R152, R2, RZ, 0x3c, !PT ;  /* 0x0000000298987212 */ /* 0x000fe400078e3cff */
[----:B------:R-:W-:Y:S02]  /*80f0*/  LOP3.LUT R153, R153, R0, RZ, 0x3c, !PT ;  /* 0x0000000099997212 */ /* 0x000fe400078e3cff */
[----:B------:R-:W-:Y:S02]  /*8100*/  SEL R150, R150, RZ, P0 ;  /* 0x000000ff96967207 */ /* 0x000fe40000000000 */
[----:B------:R-:W-:Y:S01]  /*8110*/  SEL R68, R68, RZ, P1 ;  /* 0x000000ff44447207 */ /* 0x000fe20000800000 */
[----:B------:R-:W-:Y:S01]  /*8120*/  UMOV UR36, UR54 ;  /* 0x0000003600247c82 */ /* 0x000fe20008000000 */
[----:B------:R-:W-:Y:S05]  /*8130*/  BRA.U UP0, `(.L_x_129) ;  /* 0xffffffd900e07547 */ /* 0x000fea000b83ffff */
[----:B------:R-:W-:Y:S05]  /*8140*/  EXIT ;  /* 0x000000000000794d */ /* 0x000fea0003800000 */
.L_x_25:
[----:B--2---:R2:W3:Y:S02]  /*8150*/  SYNCS.PHASECHK.TRANS64.TRYWAIT P0, [R0+URZ+0x1d0], R2 ;  /* 0x0001d002000075a7 */ /* 0x0044e400080011ff */
[----:B---3--:R-:W-:Y:S05]  /*8160*/  @!P0 NANOSLEEP.SYNCS 0x989680 ;  /* 0x009896800000895d */ /* 0x008fea0003900000 */
[----:B------:R-:W3:Y:S02]  /*8170*/  @!P0 SYNCS.PHASECHK.TRANS64 P0, [R0+URZ+0x1d0], R2 ;  /* 0x0001d002000085a7 */ /* 0x000ee400080010ff */
[----:B---3--:R-:W-:Y:S05]  /*8180*/  @!P0 BRA `(.L_x_25) ;  /* 0xfffffffc00f08947 */ /* 0x008fea000383ffff */
[----:B------:R-:W-:Y:S05]  /*8190*/  BRA `(.L_x_130) ;  /* 0xffffff9800947947 */ /* 0x000fea000383ffff */
.L_x_28:
[----:B-1----:R-:W-:-:S07]  /*81a0*/  MOV R0, UR33 ;  /* 0x0000002100007c02 */ /* 0x002fce0008000f00 */
.L_x_131:
[----:B-1----:R1:W2:Y:S02]  /*81b0*/  SYNCS.PHASECHK.TRANS64.TRYWAIT P0, [R0+URZ+0xa0], R3 ;  /* 0x0000a003000075a7 */ /* 0x0022a400080011ff */
[----:B--2---:R-:W-:Y:S05]  /*81c0*/  @!P0 NANOSLEEP.SYNCS 0x989680 ;  /* 0x009896800000895d */ /* 0x004fea0003900000 */
[----:B------:R-:W2:Y:S02]  /*81d0*/  @!P0 SYNCS.PHASECHK.TRANS64 P0, [R0+URZ+0xa0], R3 ;  /* 0x0000a003000085a7 */ /* 0x000ea400080010ff */
[----:B--2---:R-:W-:Y:S05]  /*81e0*/  @!P0 BRA `(.L_x_131) ;  /* 0xfffffffc00f08947 */ /* 0x004fea000383ffff */
[----:B------:R-:W-:Y:S05]  /*81f0*/  BRA `(.L_x_27) ;  /* 0xffffff9800ec7947 */ /* 0x000fea000383ffff */
.L_x_35:
[----:B-1----:R-:W-:-:S07]  /*8200*/  MOV R0, UR17 ;  /* 0x0000001100007c02 */ /* 0x002fce0008000f00 */
.L_x_132:
[----:B-1----:R1:W2:Y:S02]  /*8210*/  SYNCS.PHASECHK.TRANS64.TRYWAIT P0, [R0+URZ+0xa0], R3 ;  /* 0x0000a003000075a7 */ /* 0x0022a400080011ff */
[----:B--2---:R-:W-:Y:S05]  /*8220*/  @!P0 NANOSLEEP.SYNCS 0x989680 ;  /* 0x009896800000895d */ /* 0x004fea0003900000 */
[----:B------:R-:W2:Y:S02]  /*8230*/  @!P0 SYNCS.PHASECHK.TRANS64 P0, [R0+URZ+0xa0], R3 ;  /* 0x0000a003000085a7 */ /* 0x000ea400080010ff */
[----:B--2---:R-:W-:Y:S05]  /*8240*/  @!P0 BRA `(.L_x_132) ;  /* 0xfffffffc00f08947 */ /* 0x004fea000383ffff */
[----:B------:R-:W-:Y:S05]  /*8250*/  BRA `(.L_x_34) ;  /* 0xffffff9c00ac7947 */ /* 0x000fea000383ffff */
.L_x_40:
[----:B-1----:R1:W2:Y:S02]  /*8260*/  SYNCS.PHASECHK.TRANS64.TRYWAIT P0, [R3+URZ+0x160], R0 ;  /* 0x00016000030075a7 */ /* 0x0022a400080011ff */
[----:B--2---:R-:W-:Y:S05]  /*8270*/  @!P0 NANOSLEEP.SYNCS 0x989680 ;  /* 0x009896800000895d */ /* 0x004fea0003900000 */
[----:B------:R-:W2:Y:S02]  /*8280*/  @!P0 SYNCS.PHASECHK.TRANS64 P0, [R3+URZ+0x160], R0 ;  /* 0x00016000030085a7 */ /* 0x000ea400080010ff */
[----:B--2---:R-:W-:Y:S05]  /*8290*/  @!P0 BRA `(.L_x_40) ;  /* 0xfffffffc00f08947 */ /* 0x004fea000383ffff */
[----:B------:R-:W-:Y:S05]  /*82a0*/  BRA `(.L_x_133) ;  /* 0xffffffa000547947 */ /* 0x000fea000383ffff */
.L_x_44:
[----:B------:R-:W-:-:S07]  /*82b0*/  MOV R0, UR4 ;  /* 0x0000000400007c02 */ /* 0x000fce0008000f00 */
.L_x_134:
[----:B-1----:R1:W2:Y:S02]  /*82c0*/  SYNCS.PHASECHK.TRANS64.TRYWAIT P0, [R0+URZ], R2 ;  /* 0x00000002000075a7 */ /* 0x0022a400080011ff */
[----:B--2---:R-:W-:Y:S05]  /*82d0*/  @!P0 NANOSLEEP.SYNCS 0x989680 ;  /* 0x009896800000895d */ /* 0x004fea0003900000 */
[----:B------:R-:W2:Y:S02]  /*82e0*/  @!P0 SYNCS.PHASECHK.TRANS64 P0, [R0+URZ], R2 ;  /* 0x00000002000085a7 */ /* 0x000ea400080010ff */
[----:B--2---:R-:W-:Y:S05]  /*82f0*/  @!P0 BRA `(.L_x_134) ;  /* 0xfffffffc00f08947 */ /* 0x004fea000383ffff */
[----:B------:R-:W-:Y:S05]  /*8300*/  BRA `(.L_x_135) ;  /* 0xffffffa400f87947 */ /* 0x000fea000383ffff */
.L_x_45:
[----:B------:R-:W-:-:S07]  /*8310*/  MOV R0, UR5 ;  /* 0x0000000500007c02 */ /* 0x000fce0008000f00 */
.L_x_136:
[----:B-1----:R1:W2:Y:S02]  /*8320*/  SYNCS.PHASECHK.TRANS64.TRYWAIT P0, [R0+URZ], R3 ;  /* 0x00000003000075a7 */ /* 0x0022a400080011ff */
[----:B--2---:R-:W-:Y:S05]  /*8330*/  @!P0 NANOSLEEP.SYNCS 0x989680 ;  /* 0x009896800000895d */ /* 0x004fea0003900000 */
[----:B------:R-:W2:Y:S02]  /*8340*/  @!P0 SYNCS.PHASECHK.TRANS64 P0, [R0+URZ], R3 ;  /* 0x00000003000085a7 */ /* 0x000ea400080010ff */
[----:B--2---:R-:W-:Y:S05]  /*8350*/  @!P0 BRA `(.L_x_136) ;  /* 0xfffffffc00f08947 */ /* 0x004fea000383ffff */
[----:B------:R-:W-:Y:S05]  /*8360*/  BRA `(.L_x_137) ;  /* 0xffffffa800047947 */ /* 0x000fea000383ffff */
.L_x_46:
[----:B------:R-:W-:-:S07]  /*8370*/  MOV R0, UR5 ;  /* 0x0000000500007c02 */ /* 0x000fce0008000f00 */
.L_x_138:
[----:B-1----:R1:W2:Y:S02]  /*8380*/  SYNCS.PHASECHK.TRANS64.TRYWAIT P0, [R0+URZ], R3 ;  /* 0x00000003000075a7 */ /* 0x0022a400080011ff */
[----:B--2---:R-:W-:Y:S05]  /*8390*/  @!P0 NANOSLEEP.SYNCS 0x989680 ;  /* 0x009896800000895d */ /* 0x004fea0003900000 */
[----:B------:R-:W2:Y:S02]  /*83a0*/  @!P0 SYNCS.PHASECHK.TRANS64 P0, [R0+URZ], R3 ;  /* 0x00000003000085a7 */ /* 0x000ea400080010ff */
[----:B--2---:R-:W-:Y:S05]  /*83b0*/  @!P0 BRA `(.L_x_138) ;  /* 0xfffffffc00f08947 */ /* 0x004fea000383ffff */
[----:B------:R-:W-:Y:S05]  /*83c0*/  BRA `(.L_x_139) ;  /* 0xffffffa800107947 */ /* 0x000fea000383ffff */
.L_x_47:
[----:B------:R-:W-:-:S07]  /*83d0*/  MOV R0, UR5 ;  /* 0x0000000500007c02 */ /* 0x000fce0008000f00 */
.L_x_140:
[----:B-1----:R1:W2:Y:S02]  /*83e0*/  SYNCS.PHASECHK.TRANS64.TRYWAIT P0, [R0+URZ], R3 ;  /* 0x00000003000075a7 */ /* 0x0022a400080011ff */
[----:B--2---:R-:W-:Y:S05]  /*83f0*/  @!P0 NANOSLEEP.SYNCS 0x989680 ;  /* 0x009896800000895d */ /* 0x004fea0003900000 */
[----:B------:R-:W2:Y:S02]  /*8400*/  @!P0 SYNCS.PHASECHK.TRANS64 P0, [R0+URZ], R3 ;  /* 0x00000003000085a7 */ /* 0x000ea400080010ff */
[----:B--2---:R-:W-:Y:S05]  /*8410*/  @!P0 BRA `(.L_x_140) ;  /* 0xfffffffc00f08947 */ /* 0x004fea000383ffff */
[----:B------:R-:W-:Y:S05]  /*8420*/  BRA `(.L_x_141) ;  /* 0xffffffa8001c7947 */ /* 0x000fea000383ffff */
.L_x_48:
[----:B------:R-:W-:-:S07]  /*8430*/  MOV R0, UR5 ;  /* 0x0000000500007c02 */ /* 0x000fce0008000f00 */
.L_x_142:
[----:B-1----:R1:W2:Y:S02]  /*8440*/  SYNCS.PHASECHK.TRANS64.TRYWAIT P0, [R0+URZ], R3 ;  /* 0x00000003000075a7 */ /* 0x0022a400080011ff */
[----:B--2---:R-:W-:Y:S05]  /*8450*/  @!P0 NANOSLEEP.SYNCS 0x989680 ;  /* 0x009896800000895d */ /* 0x004fea0003900000 */
[----:B------:R-:W2:Y:S02]  /*8460*/  @!P0 SYNCS.PHASECHK.TRANS64 P0, [R0+URZ], R3 ;  /* 0x00000003000085a7 */ /* 0x000ea400080010ff */
[----:B--2---:R-:W-:Y:S05]  /*8470*/  @!P0 BRA `(.L_x_142) ;  /* 0xfffffffc00f08947 */ /* 0x004fea000383ffff */
[----:B------:R-:W-:Y:S05]  /*8480*/  BRA `(.L_x_143) ;  /* 0xffffffa800287947 */ /* 0x000fea000383ffff */
.L_x_49:
[----:B------:R-:W-:-:S07]  /*8490*/  MOV R0, UR5 ;  /* 0x0000000500007c02 */ /* 0x000fce0008000f00 */
.L_x_144:
[----:B-1----:R1:W2:Y:S02]  /*84a0*/  SYNCS.PHASECHK.TRANS64.TRYWAIT P0, [R0+URZ], R3 ;  /* 0x00000003000075a7 */ /* 0x0022a400080011ff */
[----:B--2---:R-:W-:Y:S05]  /*84b0*/  @!P0 NANOSLEEP.SYNCS 0x989680 ;  /* 0x009896800000895d */ /* 0x004fea0003900000 */
[----:B------:R-:W2:Y:S02]  /*84c0*/  @!P0 SYNCS.PHASECHK.TRANS64 P0, [R0+URZ], R3 ;  /* 0x00000003000085a7 */ /* 0x000ea400080010ff */
[----:B--2---:R-:W-:Y:S05]  /*84d0*/  @!P0 BRA `(.L_x_144) ;  /* 0xfffffffc00f08947 */ /* 0x004fea000383ffff */
[----:B------:R-:W-:Y:S05]  /*84e0*/  BRA `(.L_x_145) ;  /* 0xffffffa800347947 */ /* 0x000fea000383ffff */
.L_x_50:
[----:B------:R-:W-:-:S07]  /*84f0*/  MOV R0, UR5 ;  /* 0x0000000500007c02 */ /* 0x000fce0008000f00 */
.L_x_146:
[----:B-1----:R1:W2:Y:S02]  /*8500*/  SYNCS.PHASECHK.TRANS64.TRYWAIT P0, [R0+URZ], R3 ;  /* 0x00000003000075a7 */ /* 0x0022a400080011ff */
[----:B--2---:R-:W-:Y:S05]  /*8510*/  @!P0 NANOSLEEP.SYNCS 0x989680 ;  /* 0x009896800000895d */ /* 0x004fea0003900000 */
[----:B------:R-:W2:Y:S02]  /*8520*/  @!P0 SYNCS.PHASECHK.TRANS64 P0, [R0+URZ], R3 ;  /* 0x00000003000085a7 */ /* 0x000ea400080010ff */
[----:B--2---:R-:W-:Y:S05]  /*8530*/  @!P0 BRA `(.L_x_146) ;  /* 0xfffffffc00f08947 */ /* 0x004fea000383ffff */
[----:B------:R-:W-:Y:S05]  /*8540*/  BRA `(.L_x_147) ;  /* 0xffffffa800407947 */ /* 0x000fea000383ffff */
.L_x_51:
[----:B------:R-:W-:-:S07]  /*8550*/  MOV R0, UR5 ;  /* 0x0000000500007c02 */ /* 0x000fce0008000f00 */
.L_x_148:
[----:B-1----:R1:W2:Y:S02]  /*8560*/  SYNCS.PHASECHK.TRANS64.TRYWAIT P0, [R0+URZ], R3 ;  /* 0x00000003000075a7 */ /* 0x0022a400080011ff */
[----:B--2---:R-:W-:Y:S05]  /*8570*/  @!P0 NANOSLEEP.SYNCS 0x989680 ;  /* 0x009896800000895d */ /* 0x004fea0003900000 */
[----:B------:R-:W2:Y:S02]  /*8580*/  @!P0 SYNCS.PHASECHK.TRANS64 P0, [R0+URZ], R3 ;  /* 0x00000003000085a7 */ /* 0x000ea400080010ff */
[----:B--2---:R-:W-:Y:S05]  /*8590*/  @!P0 BRA `(.L_x_148) ;  /* 0xfffffffc00f08947 */ /* 0x004fea000383ffff */
[----:B------:R-:W-:Y:S05]  /*85a0*/  BRA `(.L_x_149) ;  /* 0xffffffa8004c7947 */ /* 0x000fea000383ffff */
.L_x_52:
[----:B------:R-:W-:-:S07]  /*85b0*/  MOV R0, UR5 ;  /* 0x0000000500007c02 */ /* 0x000fce0008000f00 */
.L_x_150:
[----:B-1----:R1:W2:Y:S02]  /*85c0*/  SYNCS.PHASECHK.TRANS64.TRYWAIT P0, [R0+URZ], R3 ;  /* 0x00000003000075a7 */ /* 0x0022a400080011ff */
[----:B--2---:R-:W-:Y:S05]  /*85d0*/  @!P0 NANOSLEEP.SYNCS 0x989680 ;  /* 0x009896800000895d */ /* 0x004fea0003900000 */
[----:B------:R-:W2:Y:S02]  /*85e0*/  @!P0 SYNCS.PHASECHK.TRANS64 P0, [R0+URZ], R3 ;  /* 0x00000003000085a7 */ /* 0x000ea400080010ff */
[----:B--2---:R-:W-:Y:S05]  /*85f0*/  @!P0 BRA `(.L_x_150) ;  /* 0xfffffffc00f08947 */ /* 0x004fea000383ffff */
[----:B------:R-:W-:Y:S05]  /*8600*/  BRA `(.L_x_151) ;  /* 0xffffffa800587947 */ /* 0x000fea000383ffff */
.L_x_53:
[----:B------:R-:W-:-:S07]  /*8610*/  MOV R0, UR5 ;  /* 0x0000000500007c02 */ /* 0x000fce0008000f00 */
.L_x_152:
[----:B-1----:R1:W2:Y:S02]  /*8620*/  SYNCS.PHASECHK.TRANS64.TRYWAIT P0, [R0+URZ], R3 ;  /* 0x00000003000075a7 */ /* 0x0022a400080011ff */
[----:B--2---:R-:W-:Y:S05]  /*8630*/  @!P0 NANOSLEEP.SYNCS 0x989680 ;  /* 0x009896800000895d */ /* 0x004fea0003900000 */
[----:B------:R-:W2:Y:S02]  /*8640*/  @!P0 SYNCS.PHASECHK.TRANS64 P0, [R0+URZ], R3 ;  /* 0x00000003000085a7 */ /* 0x000ea400080010ff */
[----:B--2---:R-:W-:Y:S05]  /*8650*/  @!P0 BRA `(.L_x_152) ;  /* 0xfffffffc00f08947 */ /* 0x004fea000383ffff */
[----:B------:R-:W-:Y:S05]  /*8660*/  BRA `(.L_x_153) ;  /* 0xffffffa800647947 */ /* 0x000fea000383ffff */
.L_x_54:
[----:B------:R-:W-:-:S07]  /*8670*/  MOV R0, UR5 ;  /* 0x0000000500007c02 */ /* 0x000fce0008000f00 */
.L_x_154:
[----:B-1----:R1:W2:Y:S02]  /*8680*/  SYNCS.PHASECHK.TRANS64.TRYWAIT P0, [R0+URZ], R3 ;  /* 0x00000003000075a7 */ /* 0x0022a400080011ff */
[----:B--2---:R-:W-:Y:S05]  /*8690*/  @!P0 NANOSLEEP.SYNCS 0x989680 ;  /* 0x009896800000895d */ /* 0x004fea0003900000 */
[----:B------:R-:W2:Y:S02]  /*86a0*/  @!P0 SYNCS.PHASECHK.TRANS64 P0, [R0+URZ], R3 ;  /* 0x00000003000085a7 */ /* 0x000ea400080010ff */
[----:B--2---:R-:W-:Y:S05]  /*86b0*/  @!P0 BRA `(.L_x_154) ;  /* 0xfffffffc00f08947 */ /* 0x004fea000383ffff */
[----:B------:R-:W-:Y:S05]  /*86c0*/  BRA `(.L_x_155) ;  /* 0xffffffa800707947 */ /* 0x000fea000383ffff */
.L_x_55:
[----:B------:R-:W-:-:S07]  /*86d0*/  MOV R0, UR5 ;  /* 0x0000000500007c02 */ /* 0x000fce0008000f00 */
.L_x_156:
[----:B-1----:R1:W2:Y:S02]  /*86e0*/  SYNCS.PHASECHK.TRANS64.TRYWAIT P0, [R0+URZ], R3 ;  /* 0x00000003000075a7 */ /* 0x0022a400080011ff */
[----:B--2---:R-:W-:Y:S05]  /*86f0*/  @!P0 NANOSLEEP.SYNCS 0x989680 ;  /* 0x009896800000895d */ /* 0x004fea0003900000 */
[----:B------:R-:W2:Y:S02]  /*8700*/  @!P0 SYNCS.PHASECHK.TRANS64 P0, [R0+URZ], R3 ;  /* 0x00000003000085a7 */ /* 0x000ea400080010ff */
[----:B--2---:R-:W-:Y:S05]  /*8710*/  @!P0 BRA `(.L_x_156) ;  /* 0xfffffffc00f08947 */ /* 0x004fea000383ffff */
[----:B------:R-:W-:Y:S05]  /*8720*/  BRA `(.L_x_157) ;  /* 0xffffffa8007c7947 */ /* 0x000fea000383ffff */
.L_x_56:
[----:B------:R-:W-:-:S07]  /*8730*/  MOV R0, UR5 ;  /* 0x0000000500007c02 */ /* 0x000fce0008000f00 */
.L_x_158:
[----:B-1----:R1:W2:Y:S02]  /*8740*/  SYNCS.PHASECHK.TRANS64.TRYWAIT P0, [R0+URZ], R3 ;  /* 0x00000003000075a7 */ /* 0x0022a400080011ff */
[----:B--2---:R-:W-:Y:S05]  /*8750*/  @!P0 NANOSLEEP.SYNCS 0x989680 ;  /* 0x009896800000895d */ /* 0x004fea0003900000 */
[----:B------:R-:W2:Y:S02]  /*8760*/  @!P0 SYNCS.PHASECHK.TRANS64 P0, [R0+URZ], R3 ;  /* 0x00000003000085a7 */ /* 0x000ea400080010ff */
[----:B--2---:R-:W-:Y:S05]  /*8770*/  @!P0 BRA `(.L_x_158) ;  /* 0xfffffffc00f08947 */ /* 0x004fea000383ffff */
[----:B------:R-:W-:Y:S05]  /*8780*/  BRA `(.L_x_159) ;  /* 0xffffffa800887947 */ /* 0x000fea000383ffff */
.L_x_57:
[----:B------:R-:W-:-:S07]  /*8790*/  MOV R0, UR5 ;  /* 0x0000000500007c02 */ /* 0x000fce0008000f00 */
.L_x_160:
[----:B-1----:R1:W2:Y:S02]  /*87a0*/  SYNCS.PHASECHK.TRANS64.TRYWAIT P0, [R0+URZ], R3 ;  /* 0x00000003000075a7 */ /* 0x0022a400080011ff */
[----:B--2---:R-:W-:Y:S05]  /*87b0*/  @!P0 NANOSLEEP.SYNCS 0x989680 ;  /* 0x009896800000895d */ /* 0x004fea0003900000 */
[----:B------:R-:W2:Y:S02]  /*87c0*/  @!P0 SYNCS.PHASECHK.TRANS64 P0, [R0+URZ], R3 ;  /* 0x00000003000085a7 */ /* 0x000ea400080010ff */
[----:B--2---:R-:W-:Y:S05]  /*87d0*/  @!P0 BRA `(.L_x_160) ;  /* 0xfffffffc00f08947 */ /* 0x004fea000383ffff */
[----:B------:R-:W-:Y:S05]  /*87e0*/  BRA `(.L_x_161) ;  /* 0xffffffa800947947 */ /* 0x000fea000383ffff */
.L_x_58:
[----:B------:R-:W-:-:S07]  /*87f0*/  MOV R0, UR5 ;  /* 0x0000000500007c02 */ /* 0x000fce0008000f00 */
.L_x_162:
[----:B-1----:R1:W2:Y:S02]  /*8800*/  SYNCS.PHASECHK.TRANS64.TRYWAIT P0, [R0+URZ], R3 ;  /* 0x00000003000075a7 */ /* 0x0022a400080011ff */
[----:B--2---:R-:W-:Y:S05]  /*8810*/  @!P0 NANOSLEEP.SYNCS 0x989680 ;  /* 0x009896800000895d */ /* 0x004fea0003900000 */
[----:B------:R-:W2:Y:S02]  /*8820*/  @!P0 SYNCS.PHASECHK.TRANS64 P0, [R0+URZ], R3 ;  /* 0x00000003000085a7 */ /* 0x000ea400080010ff */
[----:B--2---:R-:W-:Y:S05]  /*8830*/  @!P0 BRA `(.L_x_162) ;  /* 0xfffffffc00f08947 */ /* 0x004fea000383ffff */
[----:B------:R-:W-:Y:S05]  /*8840*/  BRA `(.L_x_163) ;  /* 0xffffffa800a07947 */ /* 0x000fea000383ffff */
.L_x_59:
[----:B------:R-:W-:-:S07]  /*8850*/  MOV R0, UR5 ;  /* 0x0000000500007c02 */ /* 0x000fce0008000f00 */
.L_x_164:
[----:B-1----:R1:W2:Y:S02]  /*8860*/  SYNCS.PHASECHK.TRANS64.TRYWAIT P0, [R0+URZ], R3 ;  /* 0x00000003000075a7 */ /* 0x0022a400080011ff */
[----:B--2---:R-:W-:Y:S05]  /*8870*/  @!P0 NANOSLEEP.SYNCS 0x989680 ;  /* 0x009896800000895d */ /* 0x004fea0003900000 */
[----:B------:R-:W2:Y:S02]  /*8880*/  @!P0 SYNCS.PHASECHK.TRANS64 P0, [R0+URZ], R3 ;  /* 0x00000003000085a7 */ /* 0x000ea400080010ff */
[----:B--2---:R-:W-:Y:S05]  /*8890*/  @!P0 BRA `(.L_x_164) ;  /* 0xfffffffc00f08947 */ /* 0x004fea000383ffff */
[----:B------:R-:W-:Y:S05]  /*88a0*/  BRA `(.L_x_165) ;  /* 0xffffffa800ac7947 */ /* 0x000fea000383ffff */
.L_x_60:
[----:B------:R-:W-:-:S07]  /*88b0*/  MOV R0, UR5 ;  /* 0x0000000500007c02 */ /* 0x000fce0008000f00 */
.L_x_166:
[----:B-1----:R1:W2:Y:S02]  /*88c0*/  SYNCS.PHASECHK.TRANS64.TRYWAIT P0, [R0+URZ], R3 ;  /* 0x00000003000075a7 */ /* 0x0022a400080011ff */
[----:B--2---:R-:W-:Y:S05]  /*88d0*/  @!P0 NANOSLEEP.SYNCS 0x989680 ;  /* 0x009896800000895d */ /* 0x004fea0003900000 */
[----:B------:R-:W2:Y:S02]  /*88e0*/  @!P0 SYNCS.PHASECHK.TRANS64 P0, [R0+URZ], R3 ;  /* 0x00000003000085a7 */ /* 0x000ea400080010ff */
[----:B--2---:R-:W-:Y:S05]  /*88f0*/  @!P0 BRA `(.L_x_166) ;  /* 0xfffffffc00f08947 */ /* 0x004fea000383ffff */
[----:B------:R-:W-:Y:S05]  /*8900*/  BRA `(.L_x_167) ;  /* 0xffffffa800b87947 */ /* 0x000fea000383ffff */
.L_x_61:
[----:B------:R-:W-:-:S07]  /*8910*/  MOV R0, UR5 ;  /* 0x0000000500007c02 */ /* 0x000fce0008000f00 */
.L_x_168:
[----:B-1----:R1:W2:Y:S02]  /*8920*/  SYNCS.PHASECHK.TRANS64.TRYWAIT P0, [R0+URZ], R3 ;  /* 0x00000003000075a7 */ /* 0x0022a400080011ff */
[----:B--2---:R-:W-:Y:S05]  /*8930*/  @!P0 NANOSLEEP.SYNCS 0x989680 ;  /* 0x009896800000895d */ /* 0x004fea0003900000 */
[----:B------:R-:W2:Y:S02]  /*8940*/  @!P0 SYNCS.PHASECHK.TRANS64 P0, [R0+URZ], R3 ;  /* 0x00000003000085a7 */ /* 0x000ea400080010ff */
[----:B--2---:R-:W-:Y:S05]  /*8950*/  @!P0 BRA `(.L_x_168) ;  /* 0xfffffffc00f08947 */ /* 0x004fea000383ffff */
[----:B------:R-:W-:Y:S05]  /*8960*/  BRA `(.L_x_169) ;  /* 0xffffffa800c47947 */ /* 0x000fea000383ffff */
.L_x_62:
[----:B------:R-:W-:-:S07]  /*8970*/  MOV R0, UR5 ;  /* 0x0000000500007c02 */ /* 0x000fce0008000f00 */
.L_x_170:
[----:B-1----:R1:W2:Y:S02]  /*8980*/  SYNCS.PHASECHK.TRANS64.TRYWAIT P0, [R0+URZ], R3 ;  /* 0x00000003000075a7 */ /* 0x0022a400080011ff */
[----:B--2---:R-:W-:Y:S05]  /*8990*/  @!P0 NANOSLEEP.SYNCS 0x989680 ;  /* 0x009896800000895d */ /* 0x004fea0003900000 */
[----:B------:R-:W2:Y:S02]  /*89a0*/  @!P0 SYNCS.PHASECHK.TRANS64 P0, [R0+URZ], R3 ;  /* 0x00000003000085a7 */ /* 0x000ea400080010ff */
[----:B--2---:R-:W-:Y:S05]  /*89b0*/  @!P0 BRA `(.L_x_170) ;  /* 0xfffffffc00f08947 */ /* 0x004fea000383ffff */
[----:B------:R-:W-:Y:S05]  /*89c0*/  BRA `(.L_x_171) ;  /* 0xffffffa800d07947 */ /* 0x000fea000383ffff */
.L_x_65:
[----:B-1----:R1:W2:Y:S02]  /*89d0*/  SYNCS.PHASECHK.TRANS64.TRYWAIT P0, [R2+URZ+0x1c0], R4 ;  /* 0x0001c004020075a7 */ /* 0x0022a400080011ff */
[----:B--2---:R-:W-:Y:S05]  /*89e0*/  @!P0 NANOSLEEP.SYNCS 0x989680 ;  /* 0x009896800000895d */ /* 0x004fea0003900000 */
[----:B------:R-:W2:Y:S02]  /*89f0*/  @!P0 SYNCS.PHASECHK.TRANS64 P0, [R2+URZ+0x1c0], R4 ;  /* 0x0001c004020085a7 */ /* 0x000ea400080010ff */
[----:B--2---:R-:W-:Y:S05]  /*8a00*/  @!P0 BRA `(.L_x_65) ;  /* 0xfffffffc00f08947 */ /* 0x004fea000383ffff */
[----:B------:R-:W-:Y:S05]  /*8a10*/  BRA `(.L_x_172) ;  /* 0xffffffac002c7947 */ /* 0x000fea000383ffff */
.L_x_66:
[----:B------:R-:W-:-:S07]  /*8a20*/  MOV R2, UR4 ;  /* 0x0000000400027c02 */ /* 0x000fce0008000f00 */
.L_x_173:
[----:B-1----:R1:W2:Y:S02]  /*8a30*/  SYNCS.PHASECHK.TRANS64.TRYWAIT P0, [R2+URZ+0x170], R5 ;  /* 0x00017005020075a7 */ /* 0x0022a400080011ff */
[----:B--2---:R-:W-:Y:S05]  /*8a40*/  @!P0 NANOSLEEP.SYNCS 0x989680 ;  /* 0x009896800000895d */ /* 0x004fea0003900000 */
[----:B------:R-:W2:Y:S02]  /*8a50*/  @!P0 SYNCS.PHASECHK.TRANS64 P0, [R2+URZ+0x170], R5 ;  /* 0x00017005020085a7 */ /* 0x000ea400080010ff */
[----:B--2---:R-:W-:Y:S05]  /*8a60*/  @!P0 BRA `(.L_x_173) ;  /* 0xfffffffc00f08947 */ /* 0x004fea000383ffff */
[----:B------:R-:W-:Y:S05]  /*8a70*/  BRA `(.L_x_174) ;  /* 0xffffffac003c7947 */ /* 0x000fea000383ffff */
.L_x_67:
[----:B-1----:R1:W2:Y:S02]  /*8a80*/  SYNCS.PHASECHK.TRANS64.TRYWAIT P1, [R2+URZ+0x160], R4 ;  /* 0x00016004020075a7 */ /* 0x0022a400080211ff */
[----:B--2---:R-:W-:Y:S05]  /*8a90*/  @!P1 NANOSLEEP.SYNCS 0x989680 ;  /* 0x009896800000995d */ /* 0x004fea0003900000 */
[----:B------:R-:W2:Y:S02]  /*8aa0*/  @!P1 SYNCS.PHASECHK.TRANS64 P1, [R2+URZ+0x160], R4 ;  /* 0x00016004020095a7 */ /* 0x000ea400080210ff */
[----:B--2---:R-:W-:Y:S05]  /*8ab0*/  @!P1 BRA `(.L_x_67) ;  /* 0xfffffffc00f09947 */ /* 0x004fea000383ffff */
[----:B------:R-:W-:Y:S05]  /*8ac0*/  BRA `(.L_x_175) ;  /* 0xffffffac006c7947 */ /* 0x000fea000383ffff */
.L_x_70:
[----:B------:R-:W-:-:S07]  /*8ad0*/  MOV R0, UR4 ;  /* 0x0000000400007c02 */ /* 0x000fce0008000f00 */
.L_x_176:
[----:B-1----:R1:W2:Y:S02]  /*8ae0*/  SYNCS.PHASECHK.TRANS64.TRYWAIT P0, [R0+URZ+0x170], R2 ;  /* 0x00017002000075a7 */ /* 0x0022a400080011ff */
[----:B--2---:R-:W-:Y:S05]  /*8af0*/  @!P0 NANOSLEEP.SYNCS 0x989680 ;  /* 0x009896800000895d */ /* 0x004fea0003900000 */
[----:B------:R-:W2:Y:S02]  /*8b00*/  @!P0 SYNCS.PHASECHK.TRANS64 P0, [R0+URZ+0x170], R2 ;  /* 0x00017002000085a7 */ /* 0x000ea400080010ff */
[----:B--2---:R-:W-:Y:S05]  /*8b10*/  @!P0 BRA `(.L_x_176) ;  /* 0xfffffffc00f08947 */ /* 0x004fea000383ffff */
[----:B------:R-:W-:Y:S05]  /*8b20*/  BRA `(.L_x_69) ;  /* 0xffffffac00c07947 */ /* 0x000fea000383ffff */
.L_x_79:
[----:B-1----:R-:W-:-:S04]  /*8b30*/  MOV R5, UR5 ;  /* 0x0000000500057c02 */ /* 0x002fc80008000f00 */
[----:B------:R1:W2:Y:S03]  /*8b40*/  SYNCS.PHASECHK.TRANS64.TRYWAIT P0, [R5+URZ+0x8], R6 ;  /* 0x00000806050075a7 */ /* 0x0002a600080011ff */
[----:B--2---:R-:W-:Y:S05]  /*8b50*/  @!P0 NANOSLEEP.SYNCS 0x989680 ;  /* 0x009896800000895d */ /* 0x004fea0003900000 */
[----:B------:R-:W2:Y:S02]  /*8b60*/  @!P0 SYNCS.PHASECHK.TRANS64 P0, [R5+URZ+0x8], R6 ;  /* 0x00000806050085a7 */ /* 0x000ea400080010ff */
[----:B--2---:R-:W-:Y:S05]  /*8b70*/  @!P0 BRA `(.L_x_79) ;  /* 0xfffffffc00ec8947 */ /* 0x004fea000383ffff */
[----:B------:R-:W-:Y:S05]  /*8b80*/  BRA `(.L_x_78) ;  /* 0xffffffb000747947 */ /* 0x000fea000383ffff */
.L_x_81:
[----:B------:R-:W-:Y:S01]  /*8b90*/  BSSY B0, `(.L_x_177) ;  /* 0x0000006000007945 */ /* 0x000fe20003800000 */
[----:B------:R-:W-:-:S07]  /*8ba0*/  MOV R15, 0xffffffff ;  /* 0xffffffff000f7802 */ /* 0x000fce0000000f00 */
[----:B-1---5:R-:W-:Y:S05]  /*8bb0*/  WARPSYNC.COLLECTIVE R15, `(.L_x_178) ;  /* 0x000000000f0c7348 */ /* 0x022fea0003c00000 */
[----:B------:R-:W-:Y:S02]  /*8bc0*/  ELECT P6, UR79, PT ;  /* 0x00000000004f782f */ /* 0x000fe400038c0000 */
[----:B------:R-:W-:Y:S01]  /*8bd0*/  MOV R14, UR79 ;  /* 0x0000004f000e7c02 */ /* 0x000fe20008000f00 */
[----:B-1---5:R-:W-:Y:S10]  /*8be0*/  ENDCOLLECTIVE ;  /* 0x000000000000791b */ /* 0x022ff40003800000 */
.L_x_178:
[----:B------:R-:W-:Y:S05]  /*8bf0*/  BSYNC B0 ;  /* 0x0000000000007941 */ /* 0x000fea0003800000 */
.L_x_177:
[----:B------:R-:W-:Y:S01]  /*8c00*/  PLOP3.LUT P0, PT, P6, PT, PT, 0x80, 0x8 ;  /* 0x000000000008781c */ /* 0x000fe2000370f070 */
[----:B------:R-:W-:-:S12]  /*8c10*/  BRA `(.L_x_179) ;  /* 0xffffffb000a07947 */ /* 0x000fd8000383ffff */
.L_x_83:
[----:B-1----:R-:W-:-:S04]  /*8c20*/  MOV R0, UR5 ;  /* 0x0000000500007c02 */ /* 0x002fc80008000f00 */
[----:B------:R1:W2:Y:S03]  /*8c30*/  SYNCS.PHASECHK.TRANS64.TRYWAIT P0, [R0+URZ+0x8], R4 ;  /* 0x00000804000075a7 */ /* 0x0002a600080011ff */
[----:B--2---:R-:W-:Y:S05]  /*8c40*/  @!P0 NANOSLEEP.SYNCS 0x989680 ;  /* 0x009896800000895d */ /* 0x004fea0003900000 */
[----:B------:R-:W2:Y:S02]  /*8c50*/  @!P0 SYNCS.PHASECHK.TRANS64 P0, [R0+URZ+0x8], R4 ;  /* 0x00000804000085a7 */ /* 0x000ea400080010ff */
[----:B--2---:R-:W-:Y:S05]  /*8c60*/  @!P0 BRA `(.L_x_83) ;  /* 0xfffffffc00ec8947 */ /* 0x004fea000383ffff */
[----:B------:R-:W-:Y:S05]  /*8c70*/  BRA `(.L_x_82) ;  /* 0xffffffb000a47947 */ /* 0x000fea000383ffff */
.L_x_84:
[----:B-1----:R1:W2:Y:S02]  /*8c80*/  SYNCS.PHASECHK.TRANS64.TRYWAIT P0, [R0+URZ+0x160], R4 ;  /* 0x00016004000075a7 */ /* 0x0022a400080011ff */
[----:B--2---:R-:W-:Y:S05]  /*8c90*/  @!P0 NANOSLEEP.SYNCS 0x989680 ;  /* 0x009896800000895d */ /* 0x004fea0003900000 */
[----:B------:R-:W2:Y:S02]  /*8ca0*/  @!P0 SYNCS.PHASECHK.TRANS64 P0, [R0+URZ+0x160], R4 ;  /* 0x00016004000085a7 */ /* 0x000ea400080010ff */
[----:B--2---:R-:W-:Y:S05]  /*8cb0*/  @!P0 BRA `(.L_x_84) ;  /* 0xfffffffc00f08947 */ /* 0x004fea000383ffff */
[----:B------:R-:W-:Y:S05]  /*8cc0*/  BRA `(.L_x_180) ;  /* 0xffffffb400807947 */ /* 0x000fea000383ffff */
.L_x_86:
[----:B------:R-:W-:-:S07]  /*8cd0*/  MOV R0, UR23 ;  /* 0x0000001700007c02 */ /* 0x000fce0008000f00 */
.L_x_181:
[----:B-1----:R1:W2:Y:S02]  /*8ce0*/  SYNCS.PHASECHK.TRANS64.TRYWAIT P0, [R0+URZ+0x1a0], R4 ;  /* 0x0001a004000075a7 */ /* 0x0022a400080011ff */
[----:B--2---:R-:W-:Y:S05]  /*8cf0*/  @!P0 NANOSLEEP.SYNCS 0x989680 ;  /* 0x009896800000895d */ /* 0x004fea0003900000 */
[----:B------:R-:W2:Y:S02]  /*8d00*/  @!P0 SYNCS.PHASECHK.TRANS64 P0, [R0+URZ+0x1a0], R4 ;  /* 0x0001a004000085a7 */ /* 0x000ea400080010ff */
[----:B--2---:R-:W-:Y:S05]  /*8d10*/  @!P0 BRA `(.L_x_181) ;  /* 0xfffffffc00f08947 */ /* 0x004fea000383ffff */
[----:B------:R-:W-:Y:S05]  /*8d20*/  BRA `(.L_x_182) ;  /* 0xffffffb400cc7947 */ /* 0x000fea000383ffff */
.L_x_89:
[----:B------:R-:W-:Y:S07]  /*8d30*/  MOV R0, UR5 ;  /* 0x0000000500007c02 */ /* 0x000fee0008000f00 */
.L_x_183:
[----:B-1----:R1:W2:Y:S02]  /*8d40*/  SYNCS.PHASECHK.TRANS64.TRYWAIT P0, [R0+URZ], R4 ;  /* 0x00000004000075a7 */ /* 0x0022a400080011ff */
[----:B--2---:R-:W-:Y:S05]  /*8d50*/  @!P0 NANOSLEEP.SYNCS 0x989680 ;  /* 0x009896800000895d */ /* 0x004fea0003900000 */
[----:B------:R-:W2:Y:S02]  /*8d60*/  @!P0 SYNCS.PHASECHK.TRANS64 P0, [R0+URZ], R4 ;  /* 0x00000004000085a7 */ /* 0x000ea400080010ff */
[----:B--2---:R-:W-:Y:S05]  /*8d70*/  @!P0 BRA `(.L_x_183) ;  /* 0xfffffffc00f08947 */ /* 0x004fea000383ffff */
[----:B------:R-:W-:Y:S05]  /*8d80*/  BRA `(.L_x_88) ;  /* 0xffffffb400e07947 */ /* 0x000fea000383ffff */
.L_x_93:
[----:B-1----:R-:W-:-:S07]  /*8d90*/  MOV R0, UR4 ;  /* 0x0000000400007c02 */ /* 0x002fce0008000f00 */
.L_x_184:
[----:B-1----:R1:W2:Y:S02]  /*8da0*/  SYNCS.PHASECHK.TRANS64.TRYWAIT P0, [R0+URZ], R2 ;  /* 0x00000002000075a7 */ /* 0x0022a400080011ff */
[----:B--2---:R-:W-:Y:S05]  /*8db0*/  @!P0 NANOSLEEP.SYNCS 0x989680 ;  /* 0x009896800000895d */ /* 0x004fea0003900000 */
[----:B------:R-:W2:Y:S02]  /*8dc0*/  @!P0 SYNCS.PHASECHK.TRANS64 P0, [R0+URZ], R2 ;  /* 0x00000002000085a7 */ /* 0x000ea400080010ff */
[----:B--2---:R-:W-:Y:S05]  /*8dd0*/  @!P0 BRA `(.L_x_184) ;  /* 0xfffffffc00f08947 */ /* 0x004fea000383ffff */
[----:B------:R-:W-:Y:S05]  /*8de0*/  BRA `(.L_x_185) ;  /* 0xffffffb800ac7947 */ /* 0x000fea000383ffff */
.L_x_94:
[----:B------:R-:W-:-:S07]  /*8df0*/  MOV R0, UR5 ;  /* 0x0000000500007c02 */ /* 0x000fce0008000f00 */
.L_x_186:
[----:B-1----:R1:W2:Y:S02]  /*8e00*/  SYNCS.PHASECHK.TRANS64.TRYWAIT P0, [R0+URZ], R3 ;  /* 0x00000003000075a7 */ /* 0x0022a400080011ff */
[----:B--2---:R-:W-:Y:S05]  /*8e10*/  @!P0 NANOSLEEP.SYNCS 0x989680 ;  /* 0x009896800000895d */ /* 0x004fea0003900000 */
[----:B------:R-:W2:Y:S02]  /*8e20*/  @!P0 SYNCS.PHASECHK.TRANS64 P0, [R0+URZ], R3 ;  /* 0x00000003000085a7 */ /* 0x000ea400080010ff */
[----:B--2---:R-:W-:Y:S05]  /*8e30*/  @!P0 BRA `(.L_x_186) ;  /* 0xfffffffc00f08947 */ /* 0x004fea000383ffff */
[----:B------:R-:W-:Y:S05]  /*8e40*/  BRA `(.L_x_187) ;  /* 0xffffffb800b87947 */ /* 0x000fea000383ffff */
.L_x_95:
[----:B------:R-:W-:-:S07]  /*8e50*/  MOV R0, UR5 ;  /* 0x0000000500007c02 */ /* 0x000fce0008000f00 */
.L_x_188:
[----:B-1----:R1:W2:Y:S02]  /*8e60*/  SYNCS.PHASECHK.TRANS64.TRYWAIT P0, [R0+URZ], R3 ;  /* 0x00000003000075a7 */ /* 0x0022a400080011ff */
[----:B--2---:R-:W-:Y:S05]  /*8e70*/  @!P0 NANOSLEEP.SYNCS 0x989680 ;  /* 0x009896800000895d */ /* 0x004fea0003900000 */
[----:B------:R-:W2:Y:S02]  /*8e80*/  @!P0 SYNCS.PHASECHK.TRANS64 P0, [R0+URZ], R3 ;  /* 0x00000003000085a7 */ /* 0x000ea400080010ff */
[----:B--2---:R-:W-:Y:S05]  /*8e90*/  @!P0 BRA `(.L_x_188) ;  /* 0xfffffffc00f08947 */ /* 0x004fea000383ffff */
[----:B------:R-:W-:Y:S05]  /*8ea0*/  BRA `(.L_x_189) ;  /* 0xffffffb800c47947 */ /* 0x000fea000383ffff */
.L_x_98:
[----:B------:R-:W-:-:S07]  /*8eb0*/  MOV R0, UR17 ;  /* 0x0000001100007c02 */ /* 0x000fce0008000f00 */
.L_x_190:
[----:B-1----:R1:W2:Y:S02]  /*8ec0*/  SYNCS.PHASECHK.TRANS64.TRYWAIT P1, [R0+URZ+0x1e0], R2 ;  /* 0x0001e002000075a7 */ /* 0x0022a400080211ff */
[----:B--2---:R-:W-:Y:S05]  /*8ed0*/  @!P1 NANOSLEEP.SYNCS 0x989680 ;  /* 0x009896800000995d */ /* 0x004fea0003900000 */
[----:B------:R-:W2:Y:S02]  /*8ee0*/  @!P1 SYNCS.PHASECHK.TRANS64 P1, [R0+URZ+0x1e0], R2 ;  /* 0x0001e002000095a7 */ /* 0x000ea400080210ff */
[----:B--2---:R-:W-:Y:S05]  /*8ef0*/  @!P1 BRA `(.L_x_190) ;  /* 0xfffffffc00f09947 */ /* 0x004fea000383ffff */
[----:B------:R-:W-:Y:S05]  /*8f00*/  BRA `(.L_x_191) ;  /* 0xffffffbc00107947 */ /* 0x000fea000383ffff */
.L_x_103:
[----:B--2---:R2:W3:Y:S02]  /*8f10*/  SYNCS.PHASECHK.TRANS64.TRYWAIT P0, [R7+URZ+0x160], R0 ;  /* 0x00016000070075a7 */ /* 0x0044e400080011ff */
[----:B---3--:R-:W-:Y:S05]  /*8f20*/  @!P0 NANOSLEEP.SYNCS 0x989680 ;  /* 0x009896800000895d */ /* 0x008fea0003900000 */
[----:B------:R-:W3:Y:S02]  /*8f30*/  @!P0 SYNCS.PHASECHK.TRANS64 P0, [R7+URZ+0x160], R0 ;  /* 0x00016000070085a7 */ /* 0x000ee400080010ff */
[----:B---3--:R-:W-:Y:S05]  /*8f40*/  @!P0 BRA `(.L_x_103) ;  /* 0xfffffffc00f08947 */ /* 0x008fea000383ffff */
[----:B------:R-:W-:Y:S05]  /*8f50*/  BRA `(.L_x_192) ;  /* 0xffffffc0002c7947 */ /* 0x000fea000383ffff */
.L_x_106:
[----:B-1----:R-:W-:Y:S07]  /*8f60*/  MOV R0, UR17 ;  /* 0x0000001100007c02 */ /* 0x002fee0008000f00 */
.L_x_193:
[----:B-1----:R1:W2:Y:S02]  /*8f70*/  SYNCS.PHASECHK.TRANS64.TRYWAIT P2, [R0+URZ+0x158], R7 ;  /* 0x00015807000075a7 */ /* 0x0022a400080411ff */
[----:B--2---:R-:W-:Y:S05]  /*8f80*/  @!P2 NANOSLEEP.SYNCS 0x989680 ;  /* 0x009896800000a95d */ /* 0x004fea0003900000 */
[----:B------:R-:W2:Y:S02]  /*8f90*/  @!P2 SYNCS.PHASECHK.TRANS64 P2, [R0+URZ+0x158], R7 ;  /* 0x000158070000a5a7 */ /* 0x000ea400080410ff */
[----:B--2---:R-:W-:Y:S05]  /*8fa0*/  @!P2 BRA `(.L_x_193) ;  /* 0xfffffffc00f0a947 */ /* 0x004fea000383ffff */
[----:B------:R-:W-:Y:S05]  /*8fb0*/  BRA `(.L_x_105) ;  /* 0xffffffc4008c7947 */ /* 0x000fea000383ffff */
.L_x_109:
[----:B-1----:R-:W-:Y:S07]  /*8fc0*/  MOV R0, UR17 ;  /* 0x0000001100007c02 */ /* 0x002fee0008000f00 */
.L_x_194:
[----:B-1----:R1:W2:Y:S02]  /*8fd0*/  SYNCS.PHASECHK.TRANS64.TRYWAIT P0, [R0+URZ+0x148], R6 ;  /* 0x00014806000075a7 */ /* 0x0022a400080011ff */
[----:B--2---:R-:W-:Y:S05]  /*8fe0*/  @!P0 NANOSLEEP.SYNCS 0x989680 ;  /* 0x009896800000895d */ /* 0x004fea0003900000 */
[----:B------:R-:W2:Y:S02]  /*8ff0*/  @!P0 SYNCS.PHASECHK.TRANS64 P0, [R0+URZ+0x148], R6 ;  /* 0x00014806000085a7 */ /* 0x000ea400080010ff */
[----:B--2---:R-:W-:Y:S05]  /*9000*/  @!P0 BRA `(.L_x_194) ;  /* 0xfffffffc00f08947 */ /* 0x004fea000383ffff */
[----:B------:R-:W-:Y:S05]  /*9010*/  BRA `(.L_x_195) ;  /* 0xffffffc400dc7947 */ /* 0x000fea000383ffff */
.L_x_112:
[----:B--2---:R2:W4:Y:S02]  /*9020*/  SYNCS.PHASECHK.TRANS64.TRYWAIT P0, [R3+URZ+0x160], R0 ;  /* 0x00016000030075a7 */ /* 0x00452400080011ff */
[----:B----4-:R-:W-:Y:S05]  /*9030*/  @!P0 NANOSLEEP.SYNCS 0x989680 ;  /* 0x009896800000895d */ /* 0x010fea0003900000 */
[----:B------:R-:W4:Y:S02]  /*9040*/  @!P0 SYNCS.PHASECHK.TRANS64 P0, [R3+URZ+0x160], R0 ;  /* 0x00016000030085a7 */ /* 0x000f2400080010ff */
[----:B----4-:R-:W-:Y:S05]  /*9050*/  @!P0 BRA `(.L_x_112) ;  /* 0xfffffffc00f08947 */ /* 0x010fea000383ffff */
[----:B------:R-:W-:Y:S05]  /*9060*/  BRA `(.L_x_196) ;  /* 0xffffffcc00287947 */ /* 0x000fea000383ffff */
.L_x_123:
[----:B-1----:R-:W-:Y:S04]  /*9070*/  MOV R0, UR44 ;  /* 0x0000002c00007c02 */ /* 0x002fe80008000f00 */
[----:B------:R1:W2:Y:S03]  /*9080*/  SYNCS.PHASECHK.TRANS64.TRYWAIT P1, [R0+URZ+0x140], R3 ;  /* 0x00014003000075a7 */ /* 0x0002a600080211ff */
[----:B--2---:R-:W-:Y:S05]  /*9090*/  @!P1 NANOSLEEP.SYNCS 0x989680 ;  /* 0x009896800000995d */ /* 0x004fea0003900000 */
[----:B------:R-:W2:Y:S02]  /*90a0*/  @!P1 SYNCS.PHASECHK.TRANS64 P1, [R0+URZ+0x140], R3 ;  /* 0x00014003000095a7 */ /* 0x000ea400080210ff */
[----:B--2---:R-:W-:Y:S05]  /*90b0*/  @!P1 BRA `(.L_x_123) ;  /* 0xfffffffc00ec9947 */ /* 0x004fea000383ffff */
[----:B------:R-:W-:Y:S05]  /*90c0*/  BRA `(.L_x_122) ;  /* 0xffffffd800807947 */ /* 0x000fea000383ffff */
.L_x_125:
[----:B------:R1:W1:Y:S02]  /*90d0*/  SYNCS.PHASECHK.TRANS64.TRYWAIT P1, [R149+URZ+0x180], R4 ;  /* 0x00018004950075a7 */ /* 0x00026400080211ff */
[----:B-1----:R-:W-:Y:S05]  /*90e0*/  @!P1 NANOSLEEP.SYNCS 0x989680 ;  /* 0x009896800000995d */ /* 0x002fea0003900000 */
[----:B------:R-:W1:Y:S02]  /*90f0*/  @!P1 SYNCS.PHASECHK.TRANS64 P1, [R149+URZ+0x180], R4 ;  /* 0x00018004950095a7 */ /* 0x000e6400080210ff */
[----:B-1----:R-:W-:Y:S05]  /*9100*/  @!P1 BRA `(.L_x_125) ;  /* 0xfffffffc00f09947 */ /* 0x002fea000383ffff */
[----:B------:R-:W-:Y:S05]  /*9110*/  BRA `(.L_x_124) ;  /* 0xffffffd800c47947 */ /* 0x000fea000383ffff */
        .weak           $__internal_0_$__cuda_sm10x_tcgen05_guardrail_trap_col_being_dealloced_not_returned_by_alloc
        .type           $__internal_0_$__cuda_sm10x_tcgen05_guardrail_trap_col_being_dealloced_not_returned_by_alloc,@function
        .size           $__internal_0_$__cuda_sm10x_tcgen05_guardrail_trap_col_being_dealloced_not_returned_by_alloc,($__internal_1_$__cuda_sm10x_tcgen05_guardrail_trap_phase_invalid_during_alloc - $__internal_0_$__cuda_sm10x_tcgen05_guardrail_trap_col_being_dealloced_not_returned_by_alloc)
$__internal_0_$__cuda_sm10x_tcgen05_guardrail_trap_col_being_dealloced_not_returned_by_alloc:
[----:B------:R-:W-:Y:S05]  /*9120*/  BPT.TRAP 0x1 ;  /* 0x000000040000795c */ /* 0x000fea0000300000 */
[----:B------:R-:W-:-:S04]  /*9130*/  HFMA2 R3, -RZ, RZ, 0, 0 ;  /* 0x00000000ff037431 */ /* 0x000fc800000001ff */
[----:B------:R-:W-:Y:S05]  /*9140*/  RET.REL.NODEC R2 `(_ZN7cutlass13device_kernelINS_4gemm6kernel13GemmUniversalIN4cute5tupleIJiiiiEEENS1_10collective13CollectiveMmaINS1_35MainloopSm100TmaUmmaWarpSpecializedILi20ELi2ELi4ENS5_IJNS4_1CILi2EEESB_NSA_ILi1EEEEEEEENS5_IJNSA_ILi256EEENSA_ILi64EEESG_EEEaNS5_IJlSC_lEEEaSI_NS4_8TiledMMAINS4_8MMA_AtomIJNS4_21SM100_MMA_S8_2x1SM_SSIaaiLi256ELi64ELNS4_4UMMA5MajorE0ELSN_0ELNSM_8SaturateE0EEEEEENS4_6LayoutINS5_IJSC_SC_SC_EEENS5_IJNSA_ILi0EEEST_ST_EEEEENS5_IJNS4_10UnderscoreESW_SW_EEEEENS4_28SM100_TMA_2SM_LOAD_MULTICASTENS4_14ComposedLayoutINS4_7SwizzleILi2ELi4ELi3EEENS4_18smem_ptr_flag_bitsILi8EEENSR_INS5_IJNSA_ILi8EEESG_EEENS5_IJSG_SC_EEEEEEEvNS4_8identityENS4_18SM100_TMA_2SM_LOADES19_vS1A_EENS_8epilogue10collective18CollectiveEpilogueINS1D_23Sm100TmaWarpSpecializedILi1ELi1ELi64ELb0ELb0EEEJNS5_IJNSA_ILi128EEESG_SG_EEENS5_IJNSR_IS1I_SC_EENSR_ISG_SC_EEEEEaSI_aSI_NS1D_6fusion15FusionCallbacksIS1H_NS1N_17LinearCombinationIaiaiLNS_15FloatRoundStyleE2EEES1J_S1M_JEEENS4_5SM1004TMEM4LOAD26SM100_TMEM_LOAD_32dp32b64xENS4_13SM90_TMA_LOADES19_NS4_39AutoVectorizingCopyWithAssumedAlignmentILi128EEENS4_14SM90_TMA_STOREES19_S1Z_S1Z_EEEvvEEEEvNT_6ParamsE) ;  /* 0xffffff6c02ac7950 */ /* 0x000fea0003c3ffff */
        .weak           $__internal_1_$__cuda_sm10x_tcgen05_guardrail_trap_phase_invalid_during_alloc
        .type           $__internal_1_$__cuda_sm10x_tcgen05_guardrail_trap_phase_invalid_during_alloc,@function
        .size           $__internal_1_$__cuda_sm10x_tcgen05_guardrail_trap_phase_invalid_during_alloc,($__internal_2_$__cuda_sm10x_tcgen05_guardrail_trap_unallocated_columns_being_dealloced - $__internal_1_$__cuda_sm10x_tcgen05_guardrail_trap_phase_invalid_during_alloc)
$__internal_1_$__cuda_sm10x_tcgen05_guardrail_trap_phase_invalid_during_alloc:
[----:B------:R-:W-:Y:S05]  /*9150*/  BPT.TRAP 0x1 ;  /* 0x000000040000795c */ /* 0x000fea0000300000 */
[----:B------:R-:W-:-:S04]  /*9160*/  MOV R5, 0x0 ;  /* 0x0000000000057802 */ /* 0x000fc80000000f00 */
[----:B------:R-:W-:Y:S05]  /*9170*/  RET.REL.NODEC R4 `(_ZN7cutlass13device_kernelINS_4gemm6kernel13GemmUniversalIN4cute5tupleIJiiiiEEENS1_10collective13CollectiveMmaINS1_35MainloopSm100TmaUmmaWarpSpecializedILi20ELi2ELi4ENS5_IJNS4_1CILi2EEESB_NSA_ILi1EEEEEEEENS5_IJNSA_ILi256EEENSA_ILi64EEESG_EEEaNS5_IJlSC_lEEEaSI_NS4_8TiledMMAINS4_8MMA_AtomIJNS4_21SM100_MMA_S8_2x1SM_SSIaaiLi256ELi64ELNS4_4UMMA5MajorE0ELSN_0ELNSM_8SaturateE0EEEEEENS4_6LayoutINS5_IJSC_SC_SC_EEENS5_IJNSA_ILi0EEEST_ST_EEEEENS5_IJNS4_10UnderscoreESW_SW_EEEEENS4_28SM100_TMA_2SM_LOAD_MULTICASTENS4_14ComposedLayoutINS4_7SwizzleILi2ELi4ELi3EEENS4_18smem_ptr_flag_bitsILi8EEENSR_INS5_IJNSA_ILi8EEESG_EEENS5_IJSG_SC_EEEEEEEvNS4_8identityENS4_18SM100_TMA_2SM_LOADES19_vS1A_EENS_8epilogue10collective18CollectiveEpilogueINS1D_23Sm100TmaWarpSpecializedILi1ELi1ELi64ELb0ELb0EEEJNS5_IJNSA_ILi128EEESG_SG_EEENS5_IJNSR_IS1I_SC_EENSR_ISG_SC_EEEEEaSI_aSI_NS1D_6fusion15FusionCallbacksIS1H_NS1N_17LinearCombinationIaiaiLNS_15FloatRoundStyleE2EEES1J_S1M_JEEENS4_5SM1004TMEM4LOAD26SM100_TMEM_LOAD_32dp32b64xENS4_13SM90_TMA_LOADES19_NS4_39AutoVectorizingCopyWithAssumedAlignmentILi128EEENS4_14SM90_TMA_STOREES19_S1Z_S1Z_EEEvvEEEEvNT_6ParamsE) ;  /* 0xffffff6c04a07950 */ /* 0x000fea0003c3ffff */
        .weak           $__internal_2_$__cuda_sm10x_tcgen05_guardrail_trap_unallocated_columns_being_dealloced
        .type           $__internal_2_$__cuda_sm10x_tcgen05_guardrail_trap_unallocated_columns_being_dealloced,@function
        .size           $__internal_2_$__cuda_sm10x_tcgen05_guardrail_trap_unallocated_columns_being_dealloced,(.L_x_198 - $__internal_2_$__cuda_sm10x_tcgen05_guardrail_trap_unallocated_columns_being_dealloced)
$__internal_2_$__cuda_sm10x_tcgen05_guardrail_trap_unallocated_columns_being_dealloced:
[----:B------:R-:W-:Y:S05]  /*9180*/  BPT.TRAP 0x1 ;  /* 0x000000040000795c */ /* 0x000fea0000300000 */
[----:B------:R-:W-:-:S04]  /*9190*/  HFMA2 R3, -RZ, RZ, 0, 0 ;  /* 0x00000000ff037431 */ /* 0x000fc800000001ff */
[----:B------:R-:W-:Y:S05]  /*91a0*/  RET.REL.NODEC R2 `(_ZN7cutlass13device_kernelINS_4gemm6kernel13GemmUniversalIN4cute5tupleIJiiiiEEENS1_10collective13CollectiveMmaINS1_35MainloopSm100TmaUmmaWarpSpecializedILi20ELi2ELi4ENS5_IJNS4_1CILi2EEESB_NSA_ILi1EEEEEEEENS5_IJNSA_ILi256EEENSA_ILi64EEESG_EEEaNS5_IJlSC_lEEEaSI_NS4_8TiledMMAINS4_8MMA_AtomIJNS4_21SM100_MMA_S8_2x1SM_SSIaaiLi256ELi64ELNS4_4UMMA5MajorE0ELSN_0ELNSM_8SaturateE0EEEEEENS4_6LayoutINS5_IJSC_SC_SC_EEENS5_IJNSA_ILi0EEEST_ST_EEEEENS5_IJNS4_10UnderscoreESW_SW_EEEEENS4_28SM100_TMA_2SM_LOAD_MULTICASTENS4_14ComposedLayoutINS4_7SwizzleILi2ELi4ELi3EEENS4_18smem_ptr_flag_bitsILi8EEENSR_INS5_IJNSA_ILi8EEESG_EEENS5_IJSG_SC_EEEEEEEvNS4_8identityENS4_18SM100_TMA_2SM_LOADES19_vS1A_EENS_8epilogue10collective18CollectiveEpilogueINS1D_23Sm100TmaWarpSpecializedILi1ELi1ELi64ELb0ELb0EEEJNS5_IJNSA_ILi128EEESG_SG_EEENS5_IJNSR_IS1I_SC_EENSR_ISG_SC_EEEEEaSI_aSI_NS1D_6fusion15FusionCallbacksIS1H_NS1N_17LinearCombinationIaiaiLNS_15FloatRoundStyleE2EEES1J_S1M_JEEENS4_5SM1004TMEM4LOAD26SM100_TMEM_LOAD_32dp32b64xENS4_13SM90_TMA_LOADES19_NS4_39AutoVectorizingCopyWithAssumedAlignmentILi128EEENS4_14SM90_TMA_STOREES19_S1Z_S1Z_EEEvvEEEEvNT_6ParamsE) ;  /* 0xffffff6c02947950 */ /* 0x000fea0003c3ffff */
.L_x_197:
[----:B------:R-:W-:-:S00]  /*91b0*/  BRA `(.L_x_197) ;  /* 0xfffffffc00fc7947 */ /* 0x000fc0000383ffff */
[----:B------:R-:W-:-:S00]  /*91c0*/  NOP ;  /* 0x0000000000007918 */ /* 0x000fc00000000000 */
        /* <DEDUP_REMOVED lines=11> */
.L_x_198:


//--------------------- .nv.global.init           --------------------------
	.section	.nv.global.init,"aw",@progbits
.nv.global.init:
	.type		$str$27,@object
	.size		$str$27,($str$28 - $str$27)
$str$27:
        /*0000*/ 	.byte	0x28, 0x61, 0x64, 0x64, 0x72, 0x65, 0x73, 0x73, 0x20, 0x26, 0x20, 0x6d, 0x61, 0x73, 0x6b, 0x29
        /*0010*/ 	.byte	0x20, 0x3d, 0x3d, 0x20, 0x30, 0x00
	.type		$str$28,@object
	.size		$str$28,($str$26 - $str$28)
$str$28:
        /*0016*/ 	.byte	0x2f, 0x74, 0x6d, 0x70, 0x2f, 0x63, 0x75, 0x74, 0x6c, 0x61, 0x73, 0x73, 0x5f, 0x73, 0x77, 0x65
        /*0026*/ 	.byte	0x65, 0x70, 0x5f, 0x73, 0x72, 0x63, 0x2f, 0x69, 0x6e, 0x63, 0x6c, 0x75, 0x64, 0x65, 0x2f, 0x63
        /*0036*/ 	.byte	0x75, 0x74, 0x65, 0x2f, 0x70, 0x6f, 0x69, 0x6e, 0x74, 0x65, 0x72, 0x5f, 0x66, 0x6c, 0x61, 0x67
        /*0046*/ 	.byte	0x67, 0x65, 0x64, 0x2e, 0x68, 0x70, 0x70, 0x00
	.type		$str$26,@object
	.size		$str$26,($str$25 - $str$26)
$str$26:
        /*004e*/ 	.byte	0x2f, 0x74, 0x6d, 0x70, 0x2f, 0x63, 0x75, 0x74, 0x6c, 0x61, 0x73, 0x73, 0x5f, 0x73, 0x77, 0x65
        /*005e*/ 	.byte	0x65, 0x70, 0x5f, 0x73, 0x72, 0x63, 0x2f, 0x69, 0x6e, 0x63, 0x6c, 0x75, 0x64, 0x65, 0x2f, 0x63
        /*006e*/ 	.byte	0x75, 0x74, 0x65, 0x2f, 0x61, 0x74, 0x6f, 0x6d, 0x2f, 0x63, 0x6f, 0x70, 0x79, 0x5f, 0x74, 0x72
        /*007e*/ 	.byte	0x61, 0x69, 0x74, 0x73, 0x5f, 0x73, 0x6d, 0x31, 0x30, 0x30, 0x2e, 0x68, 0x70, 0x70, 0x00
	.type		$str$25,@object
	.size		$str$25,(__unnamed_1 - $str$25)
$str$25:
        /*008d*/ 	.byte	0x28, 0x28, 0x75, 0x69, 0x6e, 0x74, 0x33, 0x32, 0x5f, 0x74, 0x28, 0x74, 0x68, 0x72, 0x65, 0x61
        /*009d*/ 	.byte	0x64, 0x49, 0x64, 0x78, 0x2e, 0x78, 0x29, 0x20, 0x2f, 0x20, 0x33, 0x32, 0x29, 0x20, 0x25, 0x20
        /*00ad*/ 	.byte	0x34, 0x29, 0x20, 0x3d, 0x3d, 0x20, 0x28, 0x28, 0x28, 0x74, 0x6d, 0x65, 0x6d, 0x5f, 0x61, 0x64
        /*00bd*/ 	.byte	0x64, 0x72, 0x20, 0x3e, 0x3e, 0x20, 0x31, 0x36, 0x29, 0x20, 0x2f, 0x20, 0x33, 0x32, 0x29, 0x20
        /*00cd*/ 	.byte	0x25, 0x20, 0x34, 0x29, 0x00
	.type		__unnamed_1,@object
	.size		__unnamed_1,(__unnamed_2 - __unnamed_1)
__unnamed_1:
        /*00d2*/ 	.byte	0x61, 0x75, 0x74, 0x6f, 0x20, 0x63, 0x75, 0x74, 0x65, 0x3a, 0x3a, 0x61, 0x73, 0x5f, 0x70, 0x6f
        /* <DEDUP_REMOVED lines=24> */
        /*0262*/ 	.byte	0x5d, 0x00
	.type		__unnamed_2,@object
	.size		__unnamed_2,(.L_2 - __unnamed_2)
__unnamed_2:
        /* <DEDUP_REMOVED lines=42> */
        /*0504*/ 	.byte	0x43, 0x3c, 0x30, 0x3e, 0x3e, 0x3e, 0x3e, 0x5d, 0x00
.L_2:


//--------------------- .nv.shared._ZN7cutlass13device_kernelINS_4gemm6kernel13GemmUniversalIN4cute5tupleIJiiiiEEENS1_10collective13CollectiveMmaINS1_35MainloopSm100TmaUmmaWarpSpecializedILi20ELi2ELi4ENS5_IJNS4_1CILi2EEESB_NSA_ILi1EEEEEEEENS5_IJNSA_ILi256EEENSA_ILi64EEESG_EEEaNS5_IJlSC_lEEEaSI_NS4_8TiledMMAINS4_8MMA_AtomIJNS4_21SM100_MMA_S8_2x1SM_SSIaaiLi256ELi64ELNS4_4UMMA5MajorE0ELSN_0ELNSM_8SaturateE0EEEEEENS4_6LayoutINS5_IJSC_SC_SC_EEENS5_IJNSA_ILi0EEEST_ST_EEEEENS5_IJNS4_10UnderscoreESW_SW_EEEEENS4_28SM100_TMA_2SM_LOAD_MULTICASTENS4_14ComposedLayoutINS4_7SwizzleILi2ELi4ELi3EEENS4_18smem_ptr_flag_bitsILi8EEENSR_INS5_IJNSA_ILi8EEESG_EEENS5_IJSG_SC_EEEEEEEvNS4_8identityENS4_18SM100_TMA_2SM_LOADES19_vS1A_EENS_8epilogue10collective18CollectiveEpilogueINS1D_23Sm100TmaWarpSpecializedILi1ELi1ELi64ELb0ELb0EEEJNS5_IJNSA_ILi128EEESG_SG_EEENS5_IJNSR_IS1I_SC_EENSR_ISG_SC_EEEEEaSI_aSI_NS1D_6fusion15FusionCallbacksIS1H_NS1N_17LinearCombinationIaiaiLNS_15FloatRoundStyleE2EEES1J_S1M_JEEENS4_5SM1004TMEM4LOAD26SM100_TMEM_LOAD_32dp32b64xENS4_13SM90_TMA_LOADES19_NS4_39AutoVectorizingCopyWithAssumedAlignmentILi128EEENS4_14SM90_TMA_STOREES19_S1Z_S1Z_EEEvvEEEEvNT_6ParamsE --------------------------
	.section	.nv.shared._ZN7cutlass13device_kernelINS_4gemm6kernel13GemmUniversalIN4cute5tupleIJiiiiEEENS1_10collective13CollectiveMmaINS1_35MainloopSm100TmaUmmaWarpSpecializedILi20ELi2ELi4ENS5_IJNS4_1CILi2EEESB_NSA_ILi1EEEEEEEENS5_IJNSA_ILi256EEENSA_ILi64EEESG_EEEaNS5_IJlSC_lEEEaSI_NS4_8TiledMMAINS4_8MMA_AtomIJNS4_21SM100_MMA_S8_2x1SM_SSIaaiLi256ELi64ELNS4_4UMMA5MajorE0ELSN_0ELNSM_8SaturateE0EEEEEENS4_6LayoutINS5_IJSC_SC_SC_EEENS5_IJNSA_ILi0EEEST_ST_EEEEENS5_IJNS4_10UnderscoreESW_SW_EEEEENS4_28SM100_TMA_2SM_LOAD_MULTICASTENS4_14ComposedLayoutINS4_7SwizzleILi2ELi4ELi3EEENS4_18smem_ptr_flag_bitsILi8EEENSR_INS5_IJNSA_ILi8EEESG_EEENS5_IJSG_SC_EEEEEEEvNS4_8identityENS4_18SM100_TMA_2SM_LOADES19_vS1A_EENS_8epilogue10collective18CollectiveEpilogueINS1D_23Sm100TmaWarpSpecializedILi1ELi1ELi64ELb0ELb0EEEJNS5_IJNSA_ILi128EEESG_SG_EEENS5_IJNSR_IS1I_SC_EENSR_ISG_SC_EEEEEaSI_aSI_NS1D_6fusion15FusionCallbacksIS1H_NS1N_17LinearCombinationIaiaiLNS_15FloatRoundStyleE2EEES1J_S1M_JEEENS4_5SM1004TMEM4LOAD26SM100_TMEM_LOAD_32dp32b64xENS4_13SM90_TMA_LOADES19_NS4_39AutoVectorizingCopyWithAssumedAlignmentILi128EEENS4_14SM90_TMA_STOREES19_S1Z_S1Z_EEEvvEEEEvNT_6ParamsE,"aw",@nobits
	.sectionflags	@""
	.align	16
	.zero		1024


//--------------------- .nv.shared.reserved.0     --------------------------
	.section	.nv.shared.reserved.0,"aw",@nobits
	.weak		__nv_reservedSMEM_offset_0_alias
	.size		__nv_reservedSMEM_offset_0_alias, 0, 64
	.other		__nv_reservedSMEM_offset_0_alias,@"STO_CUDA_RESERVED_SHARED STV_DEFAULT"
__nv_reservedSMEM_offset_0_alias:
	.zero		0
.nv.shared.reserved.0:
	.zero		64
	.weak		__nv_reservedSMEM_tcgen05_partition
	.type		__nv_reservedSMEM_tcgen05_partition,@object
	.size		__nv_reservedSMEM_tcgen05_partition,(.L_0 - __nv_reservedSMEM_tcgen05_partition)
__nv_reservedSMEM_tcgen05_partition:
	.zero		32
.L_0:


//--------------------- .nv.global                --------------------------
	.section	.nv.global,"aw",@nobits
.nv.global:
	.type		_ZN40_INTERNAL_daa49815_4_k_cu_00fa8617_334114cute1_E,@object
	.size		_ZN40_INTERNAL_daa49815_4_k_cu_00fa8617_334114cute1_E,(_ZN40_INTERNAL_daa49815_4_k_cu_00fa8617_334114cuda3std3__45__cpo6cbeginE - _ZN40_INTERNAL_daa49815_4_k_cu_00fa8617_334114cute1_E)
_ZN40_INTERNAL_daa49815_4_k_cu_00fa8617_334114cute1_E:
	.zero		1
	.type		_ZN40_INTERNAL_daa49815_4_k_cu_00fa8617_334114cuda3std3__45__cpo6cbeginE,@object
	.size		_ZN40_INTERNAL_daa49815_4_k_cu_00fa8617_334114cuda3std3__45__cpo6cbeginE,(_ZN40_INTERNAL_daa49815_4_k_cu_00fa8617_334114cuda3std3__48in_placeE - _ZN40_INTERNAL_daa49815_4_k_cu_00fa8617_334114cuda3std3__45__cpo6cbeginE)
_ZN40_INTERNAL_daa49815_4_k_cu_00fa8617_334114cuda3std3__45__cpo6cbeginE:
	.zero		1
	.type		_ZN40_INTERNAL_daa49815_4_k_cu_00fa8617_334114cuda3std3__48in_placeE,@object
	.size		_ZN40_INTERNAL_daa49815_4_k_cu_00fa8617_334114cuda3std3__48in_placeE,(_ZN40_INTERNAL_daa49815_4_k_cu_00fa8617_334114cuda3std6ranges3__45__cpo9iter_moveE - _ZN40_INTERNAL_daa49815_4_k_cu_00fa8617_334114cuda3std3__48in_placeE)
_ZN40_INTERNAL_daa49815_4_k_cu_00fa8617_334114cuda3std3__48in_placeE:
	.zero		1
	.type		_ZN40_INTERNAL_daa49815_4_k_cu_00fa8617_334114cuda3std6ranges3__45__cpo9iter_moveE,@object
	.size		_ZN40_INTERNAL_daa49815_4_k_cu_00fa8617_334114cuda3std6ranges3__45__cpo9iter_moveE,(_ZN40_INTERNAL_daa49815_4_k_cu_00fa8617_334114cuda3std3__45__cpo5beginE - _ZN40_INTERNAL_daa49815_4_k_cu_00fa8617_334114cuda3std6ranges3__45__cpo9iter_moveE)
_ZN40_INTERNAL_daa49815_4_k_cu_00fa8617_334114cuda3std6ranges3__45__cpo9iter_moveE:
	.zero		1
	.type		_ZN40_INTERNAL_daa49815_4_k_cu_00fa8617_334114cuda3std3__45__cpo5beginE,@object
	.size		_ZN40_INTERNAL_daa49815_4_k_cu_00fa8617_334114cuda3std3__45__cpo5beginE,(_ZN40_INTERNAL_daa49815_4_k_cu_00fa8617_334114cuda3std3__442_GLOBAL__N__daa49815_4_k_cu_00fa8617_334116ignoreE - _ZN40_INTERNAL_daa49815_4_k_cu_00fa8617_334114cuda3std3__45__cpo5beginE)
_ZN40_INTERNAL_daa49815_4_k_cu_00fa8617_334114cuda3std3__45__cpo5beginE:
	.zero		1
	.type		_ZN40_INTERNAL_daa49815_4_k_cu_00fa8617_334114cuda3std3__442_GLOBAL__N__daa49815_4_k_cu_00fa8617_334116ignoreE,@object
	.size		_ZN40_INTERNAL_daa49815_4_k_cu_00fa8617_334114cuda3std3__442_GLOBAL__N__daa49815_4_k_cu_00fa8617_334116ignoreE,(_ZN40_INTERNAL_daa49815_4_k_cu_00fa8617_334114cute7productE - _ZN40_INTERNAL_daa49815_4_k_cu_00fa8617_334114cuda3std3__442_GLOBAL__N__daa49815_4_k_cu_00fa8617_334116ignoreE)
_ZN40_INTERNAL_daa49815_4_k_cu_00fa8617_334114cuda3std3__442_GLOBAL__N__daa49815_4_k_cu_00fa8617_334116ignoreE:
	.zero		1
	.type		_ZN40_INTERNAL_daa49815_4_k_cu_00fa8617_334114cute7productE,@object
	.size		_ZN40_INTERNAL_daa49815_4_k_cu_00fa8617_334114cute7productE,(_ZN40_INTERNAL_daa49815_4_k_cu_00fa8617_334114cuda3std3__45__cpo3endE - _ZN40_INTERNAL_daa49815_4_k_cu_00fa8617_334114cute7productE)
_ZN40_INTERNAL_daa49815_4_k_cu_00fa8617_334114cute7productE:
	.zero		1
	.type		_ZN40_INTERNAL_daa49815_4_k_cu_00fa8617_334114cuda3std3__45__cpo3endE,@object
	.size		_ZN40_INTERNAL_daa49815_4_k_cu_00fa8617_334114cuda3std3__45__cpo3endE,(_ZN40_INTERNAL_daa49815_4_k_cu_00fa8617_334114cuda3std3__419piecewise_constructE - _ZN40_INTERNAL_daa49815_4_k_cu_00fa8617_334114cuda3std3__45__cpo3endE)
_ZN40_INTERNAL_daa49815_4_k_cu_00fa8617_334114cuda3std3__45__cpo3endE:
	.zero		1
	.type		_ZN40_INTERNAL_daa49815_4_k_cu_00fa8617_334114cuda3std3__419piecewise_constructE,@object
	.size		_ZN40_INTERNAL_daa49815_4_k_cu_00fa8617_334114cuda3std3__419piecewise_constructE,(_ZN40_INTERNAL_daa49815_4_k_cu_00fa8617_334114cuda3std3__45__cpo4cendE - _ZN40_INTERNAL_daa49815_4_k_cu_00fa8617_334114cuda3std3__419piecewise_constructE)
_ZN40_INTERNAL_daa49815_4_k_cu_00fa8617_334114cuda3std3__419piecewise_constructE:
	.zero		1
	.type		_ZN40_INTERNAL_daa49815_4_k_cu_00fa8617_334114cuda3std3__45__cpo4cendE,@object
	.size		_ZN40_INTERNAL_daa49815_4_k_cu_00fa8617_334114cuda3std3__45__cpo4cendE,(_ZN40_INTERNAL_daa49815_4_k_cu_00fa8617_334114cuda3std6ranges3__45__cpo4swapE - _ZN40_INTERNAL_daa49815_4_k_cu_00fa8617_334114cuda3std3__45__cpo4cendE)
_ZN40_INTERNAL_daa49815_4_k_cu_00fa8617_334114cuda3std3__45__cpo4cendE:
	.zero		1
	.type		_ZN40_INTERNAL_daa49815_4_k_cu_00fa8617_334114cuda3std6ranges3__45__cpo4swapE,@object
	.size		_ZN40_INTERNAL_daa49815_4_k_cu_00fa8617_334114cuda3std6ranges3__45__cpo4swapE,(.L_10 - _ZN40_INTERNAL_daa49815_4_k_cu_00fa8617_334114cuda3std6ranges3__45__cpo4swapE)
_ZN40_INTERNAL_daa49815_4_k_cu_00fa8617_334114cuda3std6ranges3__45__cpo4swapE:
	.zero		1
.L_10:


//--------------------- .nv.constant0._ZN7cutlass13device_kernelINS_4gemm6kernel13GemmUniversalIN4cute5tupleIJiiiiEEENS1_10collective13CollectiveMmaINS1_35MainloopSm100TmaUmmaWarpSpecializedILi20ELi2ELi4ENS5_IJNS4_1CILi2EEESB_NSA_ILi1EEEEEEEENS5_IJNSA_ILi256EEENSA_ILi64EEESG_EEEaNS5_IJlSC_lEEEaSI_NS4_8TiledMMAINS4_8MMA_AtomIJNS4_21SM100_MMA_S8_2x1SM_SSIaaiLi256ELi64ELNS4_4UMMA5MajorE0ELSN_0ELNSM_8SaturateE0EEEEEENS4_6LayoutINS5_IJSC_SC_SC_EEENS5_IJNSA_ILi0EEEST_ST_EEEEENS5_IJNS4_10UnderscoreESW_SW_EEEEENS4_28SM100_TMA_2SM_LOAD_MULTICASTENS4_14ComposedLayoutINS4_7SwizzleILi2ELi4ELi3EEENS4_18smem_ptr_flag_bitsILi8EEENSR_INS5_IJNSA_ILi8EEESG_EEENS5_IJSG_SC_EEEEEEEvNS4_8identityENS4_18SM100_TMA_2SM_LOADES19_vS1A_EENS_8epilogue10collective18CollectiveEpilogueINS1D_23Sm100TmaWarpSpecializedILi1ELi1ELi64ELb0ELb0EEEJNS5_IJNSA_ILi128EEESG_SG_EEENS5_IJNSR_IS1I_SC_EENSR_ISG_SC_EEEEEaSI_aSI_NS1D_6fusion15FusionCallbacksIS1H_NS1N_17LinearCombinationIaiaiLNS_15FloatRoundStyleE2EEES1J_S1M_JEEENS4_5SM1004TMEM4LOAD26SM100_TMEM_LOAD_32dp32b64xENS4_13SM90_TMA_LOADES19_NS4_39AutoVectorizingCopyWithAssumedAlignmentILi128EEENS4_14SM90_TMA_STOREES19_S1Z_S1Z_EEEvvEEEEvNT_6ParamsE --------------------------
	.section	.nv.constant0._ZN7cutlass13device_kernelINS_4gemm6kernel13GemmUniversalIN4cute5tupleIJiiiiEEENS1_10collective13CollectiveMmaINS1_35MainloopSm100TmaUmmaWarpSpecializedILi20ELi2ELi4ENS5_IJNS4_1CILi2EEESB_NSA_ILi1EEEEEEEENS5_IJNSA_ILi256EEENSA_ILi64EEESG_EEEaNS5_IJlSC_lEEEaSI_NS4_8TiledMMAINS4_8MMA_AtomIJNS4_21SM100_MMA_S8_2x1SM_SSIaaiLi256ELi64ELNS4_4UMMA5MajorE0ELSN_0ELNSM_8SaturateE0EEEEEENS4_6LayoutINS5_IJSC_SC_SC_EEENS5_IJNSA_ILi0EEEST_ST_EEEEENS5_IJNS4_10UnderscoreESW_SW_EEEEENS4_28SM100_TMA_2SM_LOAD_MULTICASTENS4_14ComposedLayoutINS4_7SwizzleILi2ELi4ELi3EEENS4_18smem_ptr_flag_bitsILi8EEENSR_INS5_IJNSA_ILi8EEESG_EEENS5_IJSG_SC_EEEEEEEvNS4_8identityENS4_18SM100_TMA_2SM_LOADES19_vS1A_EENS_8epilogue10collective18CollectiveEpilogueINS1D_23Sm100TmaWarpSpecializedILi1ELi1ELi64ELb0ELb0EEEJNS5_IJNSA_ILi128EEESG_SG_EEENS5_IJNSR_IS1I_SC_EENSR_ISG_SC_EEEEEaSI_aSI_NS1D_6fusion15FusionCallbacksIS1H_NS1N_17LinearCombinationIaiaiLNS_15FloatRoundStyleE2EEES1J_S1M_JEEENS4_5SM1004TMEM4LOAD26SM100_TMEM_LOAD_32dp32b64xENS4_13SM90_TMA_LOADES19_NS4_39AutoVectorizingCopyWithAssumedAlignmentILi128EEENS4_14SM90_TMA_STOREES19_S1Z_S1Z_EEEvvEEEEvNT_6ParamsE,"a",@progbits
	.sectionflags	@""
	.align	4
.nv.constant0._ZN7cutlass13device_kernelINS_4gemm6kernel13GemmUniversalIN4cute5tupleIJiiiiEEENS1_10collective13CollectiveMmaINS1_35MainloopSm100TmaUmmaWarpSpecializedILi20ELi2ELi4ENS5_IJNS4_1CILi2EEESB_NSA_ILi1EEEEEEEENS5_IJNSA_ILi256EEENSA_ILi64EEESG_EEEaNS5_IJlSC_lEEEaSI_NS4_8TiledMMAINS4_8MMA_AtomIJNS4_21SM100_MMA_S8_2x1SM_SSIaaiLi256ELi64ELNS4_4UMMA5MajorE0ELSN_0ELNSM_8SaturateE0EEEEEENS4_6LayoutINS5_IJSC_SC_SC_EEENS5_IJNSA_ILi0EEEST_ST_EEEEENS5_IJNS4_10UnderscoreESW_SW_EEEEENS4_28SM100_TMA_2SM_LOAD_MULTICASTENS4_14ComposedLayoutINS4_7SwizzleILi2ELi4ELi3EEENS4_18smem_ptr_flag_bitsILi8EEENSR_INS5_IJNSA_ILi8EEESG_EEENS5_IJSG_SC_EEEEEEEvNS4_8identityENS4_18SM100_TMA_2SM_LOADES19_vS1A_EENS_8epilogue10collective18CollectiveEpilogueINS1D_23Sm100TmaWarpSpecializedILi1ELi1ELi64ELb0ELb0EEEJNS5_IJNSA_ILi128EEESG_SG_EEENS5_IJNSR_IS1I_SC_EENSR_ISG_SC_EEEEEaSI_aSI_NS1D_6fusion15FusionCallbacksIS1H_NS1N_17LinearCombinationIaiaiLNS_15FloatRoundStyleE2EEES1J_S1M_JEEENS4_5SM1004TMEM4LOAD26SM100_TMEM_LOAD_32dp32b64xENS4_13SM90_TMA_LOADES19_NS4_39AutoVectorizingCopyWithAssumedAlignmentILi128EEENS4_14SM90_TMA_STOREES19_S1Z_S1Z_EEEvvEEEEvNT_6ParamsE:
	.zero		2944


//--------------------- SYMBOLS --------------------------

	.type		.nv.reservedSmem.offset0,@object
	.size		.nv.reservedSmem.offset0,0x4
	.type		.nv.reservedSmem.cap,@object
	.size		.nv.reservedSmem.cap,0x4
	.type		__assertfail,@function
